//
// Generated by NVIDIA NVVM Compiler
//
// Compiler Build ID: CL-36424714
// Cuda compilation tools, release 13.0, V13.0.88
// Based on NVVM 20.0.0
//

.version 9.0
.target sm_100
.address_size 64

	// .globl	_Z15paged_attentionPfS_S_S_ii
.extern .shared .align 16 .b8 shared_mem[];

.visible .entry _Z15paged_attentionPfS_S_S_ii(
	.param .u64 .ptr .align 1 _Z15paged_attentionPfS_S_S_ii_param_0,
	.param .u64 .ptr .align 1 _Z15paged_attentionPfS_S_S_ii_param_1,
	.param .u64 .ptr .align 1 _Z15paged_attentionPfS_S_S_ii_param_2,
	.param .u64 .ptr .align 1 _Z15paged_attentionPfS_S_S_ii_param_3,
	.param .u32 _Z15paged_attentionPfS_S_S_ii_param_4,
	.param .u32 _Z15paged_attentionPfS_S_S_ii_param_5
)
{
	.local .align 16 .b8 	__local_depot0[256];
	.reg .b64 	%SP;
	.reg .b64 	%SPL;
	.reg .pred 	%p<45>;
	.reg .b32 	%r<168>;
	.reg .b32 	%f<283>;
	.reg .b64 	%rd<81>;

	mov.u64 	%SPL, __local_depot0;
	ld.param.u64 	%rd21, [_Z15paged_attentionPfS_S_S_ii_param_0];
	ld.param.u64 	%rd22, [_Z15paged_attentionPfS_S_S_ii_param_1];
	ld.param.u64 	%rd23, [_Z15paged_attentionPfS_S_S_ii_param_2];
	ld.param.u64 	%rd24, [_Z15paged_attentionPfS_S_S_ii_param_3];
	ld.param.u32 	%r69, [_Z15paged_attentionPfS_S_S_ii_param_4];
	ld.param.u32 	%r70, [_Z15paged_attentionPfS_S_S_ii_param_5];
	cvta.to.global.u64 	%rd1, %rd23;
	cvta.to.global.u64 	%rd2, %rd22;
	cvta.to.global.u64 	%rd3, %rd21;
	cvta.to.global.u64 	%rd4, %rd24;
	add.u64 	%rd5, %SPL, 0;
	shl.b32 	%r1, %r70, 7;
	mov.u32 	%r71, %ctaid.x;
	mov.u32 	%r72, %ntid.x;
	mov.u32 	%r2, %tid.x;
	mad.lo.s32 	%r3, %r71, %r72, %r2;
	setp.ge.s32 	%p1, %r3, %r69;
	@%p1 bra 	$L__BB0_58;
	mov.u32 	%r74, shared_mem;
	add.s32 	%r4, %r74, %r1;
	mov.f32 	%f18, 0f00000000;
	st.local.v4.f32 	[%rd5], {%f18, %f18, %f18, %f18};
	st.local.v4.f32 	[%rd5+16], {%f18, %f18, %f18, %f18};
	add.s64 	%rd79, %rd5, 32;
	st.local.v4.f32 	[%rd5+32], {%f18, %f18, %f18, %f18};
	st.local.v4.f32 	[%rd5+48], {%f18, %f18, %f18, %f18};
	st.local.v4.f32 	[%rd5+64], {%f18, %f18, %f18, %f18};
	st.local.v4.f32 	[%rd5+80], {%f18, %f18, %f18, %f18};
	st.local.v4.f32 	[%rd5+96], {%f18, %f18, %f18, %f18};
	st.local.v4.f32 	[%rd5+112], {%f18, %f18, %f18, %f18};
	st.local.v4.f32 	[%rd5+128], {%f18, %f18, %f18, %f18};
	st.local.v4.f32 	[%rd5+144], {%f18, %f18, %f18, %f18};
	st.local.v4.f32 	[%rd5+160], {%f18, %f18, %f18, %f18};
	st.local.v4.f32 	[%rd5+176], {%f18, %f18, %f18, %f18};
	st.local.v4.f32 	[%rd5+192], {%f18, %f18, %f18, %f18};
	st.local.v4.f32 	[%rd5+208], {%f18, %f18, %f18, %f18};
	st.local.v4.f32 	[%rd5+224], {%f18, %f18, %f18, %f18};
	st.local.v4.f32 	[%rd5+240], {%f18, %f18, %f18, %f18};
	mul.lo.s32 	%r5, %r70, %r2;
	mul.lo.s32 	%r6, %r70, %r3;
	cvt.rn.f32.s32 	%f1, %r70;
	add.s32 	%r7, %r70, -1;
	and.b32  	%r8, %r70, 7;
	add.s32 	%r9, %r8, -1;
	and.b32  	%r10, %r70, 3;
	and.b32  	%r11, %r70, 15;
	and.b32  	%r12, %r70, 2147483640;
	and.b32  	%r13, %r70, 1;
	and.b32  	%r14, %r70, 2147483632;
	neg.s32 	%r15, %r12;
	shl.b32 	%r75, %r2, 2;
	add.s32 	%r76, %r75, 128;
	mad.lo.s32 	%r77, %r70, %r76, %r74;
	add.s32 	%r16, %r77, 16;
	mov.b32 	%r145, 0;
	sqrt.rn.f32 	%f2, %f1;
$L__BB0_2:
	setp.lt.s32 	%p2, %r70, 1;
	shl.b32 	%r19, %r145, 5;
	add.s32 	%r20, %r19, %r2;
	setp.ge.s32 	%p3, %r20, %r69;
	or.pred  	%p4, %p3, %p2;
	@%p4 bra 	$L__BB0_14;
	setp.lt.u32 	%p5, %r70, 8;
	mul.lo.s32 	%r21, %r20, %r70;
	mov.b32 	%r150, 0;
	@%p5 bra 	$L__BB0_6;
	shl.b32 	%r79, %r5, 2;
	mov.u32 	%r80, shared_mem;
	add.s32 	%r81, %r79, %r80;
	add.s32 	%r147, %r81, 16;
	mul.wide.u32 	%rd26, %r21, 4;
	add.s64 	%rd27, %rd1, %rd26;
	add.s64 	%rd78, %rd27, 16;
	add.s64 	%rd28, %rd2, %rd26;
	add.s64 	%rd77, %rd28, 16;
	mov.u32 	%r146, %r16;
	mov.u32 	%r148, %r15;
$L__BB0_5:
	.pragma "nounroll";
	ld.global.f32 	%f19, [%rd77+-16];
	st.shared.f32 	[%r147+-16], %f19;
	ld.global.f32 	%f20, [%rd78+-16];
	st.shared.f32 	[%r146+-16], %f20;
	ld.global.f32 	%f21, [%rd77+-12];
	st.shared.f32 	[%r147+-12], %f21;
	ld.global.f32 	%f22, [%rd78+-12];
	st.shared.f32 	[%r146+-12], %f22;
	ld.global.f32 	%f23, [%rd77+-8];
	st.shared.f32 	[%r147+-8], %f23;
	ld.global.f32 	%f24, [%rd78+-8];
	st.shared.f32 	[%r146+-8], %f24;
	ld.global.f32 	%f25, [%rd77+-4];
	st.shared.f32 	[%r147+-4], %f25;
	ld.global.f32 	%f26, [%rd78+-4];
	st.shared.f32 	[%r146+-4], %f26;
	ld.global.f32 	%f27, [%rd77];
	st.shared.f32 	[%r147], %f27;
	ld.global.f32 	%f28, [%rd78];
	st.shared.f32 	[%r146], %f28;
	ld.global.f32 	%f29, [%rd77+4];
	st.shared.f32 	[%r147+4], %f29;
	ld.global.f32 	%f30, [%rd78+4];
	st.shared.f32 	[%r146+4], %f30;
	ld.global.f32 	%f31, [%rd77+8];
	st.shared.f32 	[%r147+8], %f31;
	ld.global.f32 	%f32, [%rd78+8];
	st.shared.f32 	[%r146+8], %f32;
	ld.global.f32 	%f33, [%rd77+12];
	st.shared.f32 	[%r147+12], %f33;
	ld.global.f32 	%f34, [%rd78+12];
	st.shared.f32 	[%r146+12], %f34;
	add.s32 	%r148, %r148, 8;
	add.s64 	%rd78, %rd78, 32;
	add.s64 	%rd77, %rd77, 32;
	add.s32 	%r147, %r147, 32;
	add.s32 	%r146, %r146, 32;
	setp.ne.s32 	%p6, %r148, 0;
	mov.u32 	%r150, %r12;
	@%p6 bra 	$L__BB0_5;
$L__BB0_6:
	setp.eq.s32 	%p7, %r8, 0;
	@%p7 bra 	$L__BB0_14;
	setp.lt.u32 	%p8, %r9, 3;
	@%p8 bra 	$L__BB0_9;
	add.s32 	%r82, %r150, %r21;
	mul.wide.u32 	%rd29, %r82, 4;
	add.s64 	%rd30, %rd2, %rd29;
	ld.global.f32 	%f35, [%rd30];
	add.s32 	%r83, %r150, %r5;
	shl.b32 	%r84, %r83, 2;
	mov.u32 	%r85, shared_mem;
	add.s32 	%r86, %r85, %r84;
	st.shared.f32 	[%r86], %f35;
	add.s64 	%rd31, %rd1, %rd29;
	ld.global.f32 	%f36, [%rd31];
	add.s32 	%r87, %r86, %r1;
	st.shared.f32 	[%r87], %f36;
	cvt.u64.u32 	%rd32, %r21;
	cvt.u64.u32 	%rd33, %r150;
	add.s64 	%rd34, %rd33, %rd32;
	shl.b64 	%rd35, %rd34, 2;
	add.s64 	%rd36, %rd2, %rd35;
	ld.global.f32 	%f37, [%rd36+4];
	st.shared.f32 	[%r86+4], %f37;
	add.s64 	%rd37, %rd1, %rd35;
	ld.global.f32 	%f38, [%rd37+4];
	st.shared.f32 	[%r87+4], %f38;
	ld.global.f32 	%f39, [%rd36+8];
	st.shared.f32 	[%r86+8], %f39;
	ld.global.f32 	%f40, [%rd37+8];
	st.shared.f32 	[%r87+8], %f40;
	ld.global.f32 	%f41, [%rd36+12];
	st.shared.f32 	[%r86+12], %f41;
	ld.global.f32 	%f42, [%rd37+12];
	st.shared.f32 	[%r87+12], %f42;
	add.s32 	%r150, %r150, 4;
$L__BB0_9:
	setp.eq.s32 	%p9, %r10, 0;
	@%p9 bra 	$L__BB0_14;
	setp.eq.s32 	%p10, %r10, 1;
	@%p10 bra 	$L__BB0_12;
	add.s32 	%r88, %r150, %r21;
	mul.wide.u32 	%rd38, %r88, 4;
	add.s64 	%rd39, %rd2, %rd38;
	ld.global.f32 	%f43, [%rd39];
	add.s32 	%r89, %r150, %r5;
	shl.b32 	%r90, %r89, 2;
	mov.u32 	%r91, shared_mem;
	add.s32 	%r92, %r91, %r90;
	st.shared.f32 	[%r92], %f43;
	add.s64 	%rd40, %rd1, %rd38;
	ld.global.f32 	%f44, [%rd40];
	add.s32 	%r93, %r92, %r1;
	st.shared.f32 	[%r93], %f44;
	cvt.u64.u32 	%rd41, %r21;
	cvt.u64.u32 	%rd42, %r150;
	add.s64 	%rd43, %rd42, %rd41;
	shl.b64 	%rd44, %rd43, 2;
	add.s64 	%rd45, %rd2, %rd44;
	ld.global.f32 	%f45, [%rd45+4];
	st.shared.f32 	[%r92+4], %f45;
	add.s64 	%rd46, %rd1, %rd44;
	ld.global.f32 	%f46, [%rd46+4];
	st.shared.f32 	[%r93+4], %f46;
	add.s32 	%r150, %r150, 2;
$L__BB0_12:
	setp.eq.s32 	%p11, %r13, 0;
	@%p11 bra 	$L__BB0_14;
	add.s32 	%r94, %r150, %r21;
	mul.wide.u32 	%rd47, %r94, 4;
	add.s64 	%rd48, %rd2, %rd47;
	ld.global.f32 	%f47, [%rd48];
	add.s32 	%r95, %r150, %r5;
	shl.b32 	%r96, %r95, 2;
	mov.u32 	%r97, shared_mem;
	add.s32 	%r98, %r97, %r96;
	st.shared.f32 	[%r98], %f47;
	add.s64 	%rd49, %rd1, %rd47;
	ld.global.f32 	%f48, [%rd49];
	add.s32 	%r99, %r98, %r1;
	st.shared.f32 	[%r99], %f48;
$L__BB0_14:
	bar.sync 	0;
	setp.ge.s32 	%p12, %r19, %r69;
	@%p12 bra 	$L__BB0_44;
	@%p2 bra 	$L__BB0_44;
	mov.b32 	%r152, 0;
$L__BB0_17:
	mov.u32 	%r34, %r152;
	setp.lt.u32 	%p14, %r7, 15;
	mul.lo.s32 	%r35, %r34, %r70;
	mov.f32 	%f282, 0f00000000;
	mov.b32 	%r159, 0;
	@%p14 bra 	$L__BB0_20;
	mov.f32 	%f282, 0f00000000;
	mov.b32 	%r153, 0;
$L__BB0_19:
	.pragma "nounroll";
	add.s32 	%r103, %r153, %r6;
	mul.wide.s32 	%rd50, %r103, 4;
	add.s64 	%rd51, %rd3, %rd50;
	ld.global.f32 	%f52, [%rd51];
	add.s32 	%r104, %r153, %r35;
	shl.b32 	%r105, %r104, 2;
	mov.u32 	%r106, shared_mem;
	add.s32 	%r107, %r106, %r105;
	ld.shared.f32 	%f53, [%r107];
	fma.rn.f32 	%f54, %f52, %f53, %f282;
	ld.global.f32 	%f55, [%rd51+4];
	ld.shared.f32 	%f56, [%r107+4];
	fma.rn.f32 	%f57, %f55, %f56, %f54;
	ld.global.f32 	%f58, [%rd51+8];
	ld.shared.f32 	%f59, [%r107+8];
	fma.rn.f32 	%f60, %f58, %f59, %f57;
	ld.global.f32 	%f61, [%rd51+12];
	ld.shared.f32 	%f62, [%r107+12];
	fma.rn.f32 	%f63, %f61, %f62, %f60;
	ld.global.f32 	%f64, [%rd51+16];
	ld.shared.f32 	%f65, [%r107+16];
	fma.rn.f32 	%f66, %f64, %f65, %f63;
	ld.global.f32 	%f67, [%rd51+20];
	ld.shared.f32 	%f68, [%r107+20];
	fma.rn.f32 	%f69, %f67, %f68, %f66;
	ld.global.f32 	%f70, [%rd51+24];
	ld.shared.f32 	%f71, [%r107+24];
	fma.rn.f32 	%f72, %f70, %f71, %f69;
	ld.global.f32 	%f73, [%rd51+28];
	ld.shared.f32 	%f74, [%r107+28];
	fma.rn.f32 	%f75, %f73, %f74, %f72;
	ld.global.f32 	%f76, [%rd51+32];
	ld.shared.f32 	%f77, [%r107+32];
	fma.rn.f32 	%f78, %f76, %f77, %f75;
	ld.global.f32 	%f79, [%rd51+36];
	ld.shared.f32 	%f80, [%r107+36];
	fma.rn.f32 	%f81, %f79, %f80, %f78;
	ld.global.f32 	%f82, [%rd51+40];
	ld.shared.f32 	%f83, [%r107+40];
	fma.rn.f32 	%f84, %f82, %f83, %f81;
	ld.global.f32 	%f85, [%rd51+44];
	ld.shared.f32 	%f86, [%r107+44];
	fma.rn.f32 	%f87, %f85, %f86, %f84;
	ld.global.f32 	%f88, [%rd51+48];
	ld.shared.f32 	%f89, [%r107+48];
	fma.rn.f32 	%f90, %f88, %f89, %f87;
	ld.global.f32 	%f91, [%rd51+52];
	ld.shared.f32 	%f92, [%r107+52];
	fma.rn.f32 	%f93, %f91, %f92, %f90;
	ld.global.f32 	%f94, [%rd51+56];
	ld.shared.f32 	%f95, [%r107+56];
	fma.rn.f32 	%f96, %f94, %f95, %f93;
	ld.global.f32 	%f97, [%rd51+60];
	ld.shared.f32 	%f98, [%r107+60];
	fma.rn.f32 	%f282, %f97, %f98, %f96;
	add.s32 	%r153, %r153, 16;
	setp.eq.s32 	%p15, %r153, %r14;
	mov.u32 	%r159, %r14;
	@%p15 bra 	$L__BB0_20;
	bra.uni 	$L__BB0_19;
$L__BB0_20:
	setp.eq.s32 	%p16, %r11, 0;
	@%p16 bra 	$L__BB0_30;
	add.s32 	%r108, %r11, -1;
	setp.lt.u32 	%p17, %r108, 7;
	@%p17 bra 	$L__BB0_23;
	add.s32 	%r109, %r159, %r6;
	mul.wide.s32 	%rd52, %r109, 4;
	add.s64 	%rd53, %rd3, %rd52;
	ld.global.f32 	%f100, [%rd53];
	add.s32 	%r110, %r159, %r35;
	shl.b32 	%r111, %r110, 2;
	mov.u32 	%r112, shared_mem;
	add.s32 	%r113, %r112, %r111;
	ld.shared.f32 	%f101, [%r113];
	fma.rn.f32 	%f102, %f100, %f101, %f282;
	ld.global.f32 	%f103, [%rd53+4];
	ld.shared.f32 	%f104, [%r113+4];
	fma.rn.f32 	%f105, %f103, %f104, %f102;
	ld.global.f32 	%f106, [%rd53+8];
	ld.shared.f32 	%f107, [%r113+8];
	fma.rn.f32 	%f108, %f106, %f107, %f105;
	ld.global.f32 	%f109, [%rd53+12];
	ld.shared.f32 	%f110, [%r113+12];
	fma.rn.f32 	%f111, %f109, %f110, %f108;
	ld.global.f32 	%f112, [%rd53+16];
	ld.shared.f32 	%f113, [%r113+16];
	fma.rn.f32 	%f114, %f112, %f113, %f111;
	ld.global.f32 	%f115, [%rd53+20];
	ld.shared.f32 	%f116, [%r113+20];
	fma.rn.f32 	%f117, %f115, %f116, %f114;
	ld.global.f32 	%f118, [%rd53+24];
	ld.shared.f32 	%f119, [%r113+24];
	fma.rn.f32 	%f120, %f118, %f119, %f117;
	ld.global.f32 	%f121, [%rd53+28];
	ld.shared.f32 	%f122, [%r113+28];
	fma.rn.f32 	%f282, %f121, %f122, %f120;
	add.s32 	%r159, %r159, 8;
$L__BB0_23:
	setp.eq.s32 	%p18, %r8, 0;
	@%p18 bra 	$L__BB0_30;
	setp.lt.u32 	%p19, %r9, 3;
	@%p19 bra 	$L__BB0_26;
	add.s32 	%r114, %r159, %r6;
	mul.wide.s32 	%rd54, %r114, 4;
	add.s64 	%rd55, %rd3, %rd54;
	ld.global.f32 	%f124, [%rd55];
	add.s32 	%r115, %r159, %r35;
	shl.b32 	%r116, %r115, 2;
	mov.u32 	%r117, shared_mem;
	add.s32 	%r118, %r117, %r116;
	ld.shared.f32 	%f125, [%r118];
	fma.rn.f32 	%f126, %f124, %f125, %f282;
	ld.global.f32 	%f127, [%rd55+4];
	ld.shared.f32 	%f128, [%r118+4];
	fma.rn.f32 	%f129, %f127, %f128, %f126;
	ld.global.f32 	%f130, [%rd55+8];
	ld.shared.f32 	%f131, [%r118+8];
	fma.rn.f32 	%f132, %f130, %f131, %f129;
	ld.global.f32 	%f133, [%rd55+12];
	ld.shared.f32 	%f134, [%r118+12];
	fma.rn.f32 	%f282, %f133, %f134, %f132;
	add.s32 	%r159, %r159, 4;
$L__BB0_26:
	setp.eq.s32 	%p20, %r10, 0;
	@%p20 bra 	$L__BB0_30;
	setp.eq.s32 	%p21, %r10, 1;
	add.s32 	%r119, %r159, %r6;
	mul.wide.s32 	%rd56, %r119, 4;
	add.s64 	%rd15, %rd3, %rd56;
	ld.global.f32 	%f135, [%rd15];
	add.s32 	%r120, %r159, %r35;
	shl.b32 	%r121, %r120, 2;
	mov.u32 	%r122, shared_mem;
	add.s32 	%r52, %r122, %r121;
	ld.shared.f32 	%f136, [%r52];
	fma.rn.f32 	%f282, %f135, %f136, %f282;
	@%p21 bra 	$L__BB0_30;
	setp.eq.s32 	%p22, %r10, 2;
	ld.global.f32 	%f137, [%rd15+4];
	ld.shared.f32 	%f138, [%r52+4];
	fma.rn.f32 	%f282, %f137, %f138, %f282;
	@%p22 bra 	$L__BB0_30;
	ld.global.f32 	%f139, [%rd15+8];
	ld.shared.f32 	%f140, [%r52+8];
	fma.rn.f32 	%f282, %f139, %f140, %f282;
$L__BB0_30:
	div.rn.f32 	%f141, %f282, %f2;
	fma.rn.f32 	%f142, %f141, 0f3BBB989D, 0f3F000000;
	cvt.sat.f32.f32 	%f143, %f142;
	mov.f32 	%f144, 0f4B400001;
	mov.f32 	%f145, 0f437C0000;
	fma.rm.f32 	%f146, %f143, %f145, %f144;
	add.f32 	%f147, %f146, 0fCB40007F;
	neg.f32 	%f148, %f147;
	fma.rn.f32 	%f149, %f141, 0f3FB8AA3B, %f148;
	fma.rn.f32 	%f150, %f141, 0f32A57060, %f149;
	mov.b32 	%r124, %f146;
	shl.b32 	%r125, %r124, 23;
	mov.b32 	%f151, %r125;
	ex2.approx.ftz.f32 	%f152, %f150;
	mul.f32 	%f17, %f152, %f151;
	mov.b32 	%r156, 0;
	@%p14 bra 	$L__BB0_33;
	mov.b32 	%r154, 0;
$L__BB0_32:
	.pragma "nounroll";
	add.s32 	%r127, %r154, %r35;
	shl.b32 	%r128, %r127, 2;
	add.s32 	%r129, %r4, %r128;
	ld.shared.f32 	%f153, [%r129];
	mul.wide.u32 	%rd57, %r154, 4;
	add.s64 	%rd58, %rd5, %rd57;
	ld.local.v4.f32 	{%f154, %f155, %f156, %f157}, [%rd58];
	fma.rn.f32 	%f158, %f17, %f153, %f154;
	ld.shared.f32 	%f159, [%r129+4];
	fma.rn.f32 	%f160, %f17, %f159, %f155;
	ld.shared.f32 	%f161, [%r129+8];
	fma.rn.f32 	%f162, %f17, %f161, %f156;
	ld.shared.f32 	%f163, [%r129+12];
	fma.rn.f32 	%f164, %f17, %f163, %f157;
	st.local.v4.f32 	[%rd58], {%f158, %f160, %f162, %f164};
	ld.shared.f32 	%f165, [%r129+16];
	ld.local.v4.f32 	{%f166, %f167, %f168, %f169}, [%rd58+16];
	fma.rn.f32 	%f170, %f17, %f165, %f166;
	ld.shared.f32 	%f171, [%r129+20];
	fma.rn.f32 	%f172, %f17, %f171, %f167;
	ld.shared.f32 	%f173, [%r129+24];
	fma.rn.f32 	%f174, %f17, %f173, %f168;
	ld.shared.f32 	%f175, [%r129+28];
	fma.rn.f32 	%f176, %f17, %f175, %f169;
	st.local.v4.f32 	[%rd58+16], {%f170, %f172, %f174, %f176};
	ld.shared.f32 	%f177, [%r129+32];
	ld.local.v4.f32 	{%f178, %f179, %f180, %f181}, [%rd58+32];
	fma.rn.f32 	%f182, %f17, %f177, %f178;
	ld.shared.f32 	%f183, [%r129+36];
	fma.rn.f32 	%f184, %f17, %f183, %f179;
	ld.shared.f32 	%f185, [%r129+40];
	fma.rn.f32 	%f186, %f17, %f185, %f180;
	ld.shared.f32 	%f187, [%r129+44];
	fma.rn.f32 	%f188, %f17, %f187, %f181;
	st.local.v4.f32 	[%rd58+32], {%f182, %f184, %f186, %f188};
	ld.shared.f32 	%f189, [%r129+48];
	ld.local.v4.f32 	{%f190, %f191, %f192, %f193}, [%rd58+48];
	fma.rn.f32 	%f194, %f17, %f189, %f190;
	ld.shared.f32 	%f195, [%r129+52];
	fma.rn.f32 	%f196, %f17, %f195, %f191;
	ld.shared.f32 	%f197, [%r129+56];
	fma.rn.f32 	%f198, %f17, %f197, %f192;
	ld.shared.f32 	%f199, [%r129+60];
	fma.rn.f32 	%f200, %f17, %f199, %f193;
	st.local.v4.f32 	[%rd58+48], {%f194, %f196, %f198, %f200};
	add.s32 	%r154, %r154, 16;
	setp.ne.s32 	%p24, %r154, %r14;
	mov.u32 	%r156, %r14;
	@%p24 bra 	$L__BB0_32;
$L__BB0_33:
	@%p16 bra 	$L__BB0_43;
	add.s32 	%r130, %r11, -1;
	setp.lt.u32 	%p26, %r130, 7;
	@%p26 bra 	$L__BB0_36;
	add.s32 	%r131, %r156, %r35;
	shl.b32 	%r132, %r131, 2;
	add.s32 	%r133, %r4, %r132;
	ld.shared.f32 	%f201, [%r133];
	mul.wide.u32 	%rd59, %r156, 4;
	add.s64 	%rd60, %rd5, %rd59;
	ld.local.f32 	%f202, [%rd60];
	fma.rn.f32 	%f203, %f17, %f201, %f202;
	st.local.f32 	[%rd60], %f203;
	ld.shared.f32 	%f204, [%r133+4];
	ld.local.f32 	%f205, [%rd60+4];
	fma.rn.f32 	%f206, %f17, %f204, %f205;
	st.local.f32 	[%rd60+4], %f206;
	ld.shared.f32 	%f207, [%r133+8];
	ld.local.f32 	%f208, [%rd60+8];
	fma.rn.f32 	%f209, %f17, %f207, %f208;
	st.local.f32 	[%rd60+8], %f209;
	ld.shared.f32 	%f210, [%r133+12];
	ld.local.f32 	%f211, [%rd60+12];
	fma.rn.f32 	%f212, %f17, %f210, %f211;
	st.local.f32 	[%rd60+12], %f212;
	ld.shared.f32 	%f213, [%r133+16];
	ld.local.f32 	%f214, [%rd60+16];
	fma.rn.f32 	%f215, %f17, %f213, %f214;
	st.local.f32 	[%rd60+16], %f215;
	ld.shared.f32 	%f216, [%r133+20];
	ld.local.f32 	%f217, [%rd60+20];
	fma.rn.f32 	%f218, %f17, %f216, %f217;
	st.local.f32 	[%rd60+20], %f218;
	ld.shared.f32 	%f219, [%r133+24];
	ld.local.f32 	%f220, [%rd60+24];
	fma.rn.f32 	%f221, %f17, %f219, %f220;
	st.local.f32 	[%rd60+24], %f221;
	ld.shared.f32 	%f222, [%r133+28];
	ld.local.f32 	%f223, [%rd60+28];
	fma.rn.f32 	%f224, %f17, %f222, %f223;
	st.local.f32 	[%rd60+28], %f224;
	add.s32 	%r156, %r156, 8;
$L__BB0_36:
	setp.eq.s32 	%p27, %r8, 0;
	@%p27 bra 	$L__BB0_43;
	setp.lt.u32 	%p28, %r9, 3;
	@%p28 bra 	$L__BB0_39;
	add.s32 	%r134, %r156, %r35;
	shl.b32 	%r135, %r134, 2;
	add.s32 	%r136, %r4, %r135;
	ld.shared.f32 	%f225, [%r136];
	mul.wide.u32 	%rd61, %r156, 4;
	add.s64 	%rd62, %rd5, %rd61;
	ld.local.f32 	%f226, [%rd62];
	fma.rn.f32 	%f227, %f17, %f225, %f226;
	st.local.f32 	[%rd62], %f227;
	ld.shared.f32 	%f228, [%r136+4];
	ld.local.f32 	%f229, [%rd62+4];
	fma.rn.f32 	%f230, %f17, %f228, %f229;
	st.local.f32 	[%rd62+4], %f230;
	ld.shared.f32 	%f231, [%r136+8];
	ld.local.f32 	%f232, [%rd62+8];
	fma.rn.f32 	%f233, %f17, %f231, %f232;
	st.local.f32 	[%rd62+8], %f233;
	ld.shared.f32 	%f234, [%r136+12];
	ld.local.f32 	%f235, [%rd62+12];
	fma.rn.f32 	%f236, %f17, %f234, %f235;
	st.local.f32 	[%rd62+12], %f236;
	add.s32 	%r156, %r156, 4;
$L__BB0_39:
	setp.eq.s32 	%p29, %r10, 0;
	@%p29 bra 	$L__BB0_43;
	setp.eq.s32 	%p30, %r10, 1;
	add.s32 	%r137, %r156, %r35;
	shl.b32 	%r138, %r137, 2;
	add.s32 	%r45, %r4, %r138;
	ld.shared.f32 	%f237, [%r45];
	mul.wide.u32 	%rd63, %r156, 4;
	add.s64 	%rd14, %rd5, %rd63;
	ld.local.f32 	%f238, [%rd14];
	fma.rn.f32 	%f239, %f17, %f237, %f238;
	st.local.f32 	[%rd14], %f239;
	@%p30 bra 	$L__BB0_43;
	setp.eq.s32 	%p31, %r10, 2;
	ld.shared.f32 	%f240, [%r45+4];
	ld.local.f32 	%f241, [%rd14+4];
	fma.rn.f32 	%f242, %f17, %f240, %f241;
	st.local.f32 	[%rd14+4], %f242;
	@%p31 bra 	$L__BB0_43;
	ld.shared.f32 	%f243, [%r45+8];
	ld.local.f32 	%f244, [%rd14+8];
	fma.rn.f32 	%f245, %f17, %f243, %f244;
	st.local.f32 	[%rd14+8], %f245;
$L__BB0_43:
	add.s32 	%r152, %r34, 1;
	setp.lt.u32 	%p32, %r34, 31;
	add.s32 	%r139, %r19, %r152;
	setp.lt.s32 	%p33, %r139, %r69;
	and.pred  	%p34, %p32, %p33;
	@%p34 bra 	$L__BB0_17;
$L__BB0_44:
	bar.sync 	0;
	add.s32 	%r145, %r145, 1;
	setp.eq.s32 	%p35, %r145, 4;
	@%p35 bra 	$L__BB0_45;
	bra.uni 	$L__BB0_2;
$L__BB0_45:
	setp.lt.s32 	%p36, %r70, 1;
	@%p36 bra 	$L__BB0_58;
	setp.lt.u32 	%p37, %r70, 16;
	mov.b32 	%r164, 0;
	@%p37 bra 	$L__BB0_49;
	and.b32  	%r142, %r70, 2147483632;
	neg.s32 	%r162, %r142;
	add.s64 	%rd7, %rd4, 32;
	mov.u32 	%r161, %r6;
$L__BB0_48:
	.pragma "nounroll";
	mul.wide.s32 	%rd64, %r161, 4;
	add.s64 	%rd65, %rd7, %rd64;
	ld.local.v4.f32 	{%f246, %f247, %f248, %f249}, [%rd79+-32];
	st.global.f32 	[%rd65+-32], %f246;
	st.global.f32 	[%rd65+-28], %f247;
	st.global.f32 	[%rd65+-24], %f248;
	st.global.f32 	[%rd65+-20], %f249;
	ld.local.v4.f32 	{%f250, %f251, %f252, %f253}, [%rd79+-16];
	st.global.f32 	[%rd65+-16], %f250;
	st.global.f32 	[%rd65+-12], %f251;
	st.global.f32 	[%rd65+-8], %f252;
	st.global.f32 	[%rd65+-4], %f253;
	ld.local.v4.f32 	{%f254, %f255, %f256, %f257}, [%rd79];
	st.global.f32 	[%rd65], %f254;
	st.global.f32 	[%rd65+4], %f255;
	st.global.f32 	[%rd65+8], %f256;
	st.global.f32 	[%rd65+12], %f257;
	ld.local.v4.f32 	{%f258, %f259, %f260, %f261}, [%rd79+16];
	st.global.f32 	[%rd65+16], %f258;
	st.global.f32 	[%rd65+20], %f259;
	st.global.f32 	[%rd65+24], %f260;
	st.global.f32 	[%rd65+28], %f261;
	add.s32 	%r162, %r162, 16;
	add.s64 	%rd79, %rd79, 64;
	add.s32 	%r161, %r161, 16;
	setp.ne.s32 	%p38, %r162, 0;
	mov.u32 	%r164, %r14;
	@%p38 bra 	$L__BB0_48;
$L__BB0_49:
	setp.eq.s32 	%p39, %r11, 0;
	@%p39 bra 	$L__BB0_58;
	setp.lt.u32 	%p40, %r11, 8;
	@%p40 bra 	$L__BB0_52;
	mul.wide.u32 	%rd66, %r164, 4;
	add.s64 	%rd67, %rd5, %rd66;
	ld.local.f32 	%f262, [%rd67];
	add.s32 	%r143, %r164, %r6;
	mul.wide.s32 	%rd68, %r143, 4;
	add.s64 	%rd69, %rd4, %rd68;
	st.global.f32 	[%rd69], %f262;
	ld.local.f32 	%f263, [%rd67+4];
	st.global.f32 	[%rd69+4], %f263;
	ld.local.f32 	%f264, [%rd67+8];
	st.global.f32 	[%rd69+8], %f264;
	ld.local.f32 	%f265, [%rd67+12];
	st.global.f32 	[%rd69+12], %f265;
	ld.local.f32 	%f266, [%rd67+16];
	st.global.f32 	[%rd69+16], %f266;
	ld.local.f32 	%f267, [%rd67+20];
	st.global.f32 	[%rd69+20], %f267;
	ld.local.f32 	%f268, [%rd67+24];
	st.global.f32 	[%rd69+24], %f268;
	ld.local.f32 	%f269, [%rd67+28];
	st.global.f32 	[%rd69+28], %f269;
	add.s32 	%r164, %r164, 8;
$L__BB0_52:
	setp.eq.s32 	%p41, %r8, 0;
	@%p41 bra 	$L__BB0_58;
	setp.lt.u32 	%p42, %r8, 4;
	@%p42 bra 	$L__BB0_55;
	mul.wide.u32 	%rd70, %r164, 4;
	add.s64 	%rd71, %rd5, %rd70;
	ld.local.f32 	%f270, [%rd71];
	add.s32 	%r144, %r164, %r6;
	mul.wide.s32 	%rd72, %r144, 4;
	add.s64 	%rd73, %rd4, %rd72;
	st.global.f32 	[%rd73], %f270;
	ld.local.f32 	%f271, [%rd71+4];
	st.global.f32 	[%rd73+4], %f271;
	ld.local.f32 	%f272, [%rd71+8];
	st.global.f32 	[%rd73+8], %f272;
	ld.local.f32 	%f273, [%rd71+12];
	st.global.f32 	[%rd73+12], %f273;
	add.s32 	%r164, %r164, 4;
$L__BB0_55:
	setp.eq.s32 	%p43, %r10, 0;
	@%p43 bra 	$L__BB0_58;
	add.s32 	%r167, %r164, %r6;
	mul.wide.u32 	%rd74, %r164, 4;
	add.s64 	%rd80, %rd5, %rd74;
	neg.s32 	%r166, %r10;
$L__BB0_57:
	.pragma "nounroll";
	mul.wide.s32 	%rd75, %r167, 4;
	add.s64 	%rd76, %rd4, %rd75;
	ld.local.f32 	%f274, [%rd80];
	st.global.f32 	[%rd76], %f274;
	add.s32 	%r167, %r167, 1;
	add.s64 	%rd80, %rd80, 4;
	add.s32 	%r166, %r166, 1;
	setp.ne.s32 	%p44, %r166, 0;
	@%p44 bra 	$L__BB0_57;
$L__BB0_58:
	ret;

}


// ===== COMPILED SASS (sm_100) =====

	.target	sm_100

	.elftype	@"ET_EXEC"


//--------------------- .note.nv.tkinfo           --------------------------
	.section	.note.nv.tkinfo,"",@"SHT_NOTE"
	.sectionflags	@"SHF_NOTE_NV_TKINFO"
	.tkinfo
        /*0018*/ 	.word	0x00000002
        /*0030*/ 	.string	""
        /*0030*/ 	.string	"ptxas"
        /*0030*/ 	.string	"Cuda compilation tools, release 13.0, V13.0.88"
        /*0030*/ 	.string	"Build cuda_13.0.r13.0/compiler.36424714_0"
        /*0030*/ 	.string	"-arch sm_100 -m 64 "



//--------------------- .note.nv.cuinfo           --------------------------
	.section	.note.nv.cuinfo,"",@"SHT_NOTE"
	.sectionflags	@"SHF_NOTE_NV_CUINFO"
        /*0018*/ 	.short	0x0002
        /*001a*/ 	.short	0x0064
        /*001c*/ 	.short	0x0082
	.zero		2


//--------------------- .nv.info                  --------------------------
	.section	.nv.info,"",@"SHT_CUDA_INFO"
	.align	4


	//----- nvinfo : EIATTR_REGCOUNT
	.align		4
        /*0000*/ 	.byte	0x04, 0x2f
        /*0002*/ 	.short	(.L_1 - .L_0)
	.align		4
.L_0:
        /*0004*/ 	.word	index@(_Z15paged_attentionPfS_S_S_ii)
        /*0008*/ 	.word	0x00000020


	//----- nvinfo : EIATTR_FRAME_SIZE
	.align		4
.L_1:
        /*000c*/ 	.byte	0x04, 0x11
        /*000e*/ 	.short	(.L_3 - .L_2)
	.align		4
.L_2:
        /*0010*/ 	.word	index@($__internal_1_$__cuda_sm3x_div_rn_noftz_f32_slowpath)
        /*0014*/ 	.word	0x00000100


	//----- nvinfo : EIATTR_FRAME_SIZE
	.align		4
.L_3:
        /*0018*/ 	.byte	0x04, 0x11
        /*001a*/ 	.short	(.L_5 - .L_4)
	.align		4
.L_4:
        /*001c*/ 	.word	index@($__internal_0_$__cuda_sm20_sqrt_rn_f32_slowpath)
        /*0020*/ 	.word	0x00000100


	//----- nvinfo : EIATTR_FRAME_SIZE
	.align		4
.L_5:
        /*0024*/ 	.byte	0x04, 0x11
        /*0026*/ 	.short	(.L_7 - .L_6)
	.align		4
.L_6:
        /*0028*/ 	.word	index@(_Z15paged_attentionPfS_S_S_ii)
        /*002c*/ 	.word	0x00000100


	//----- nvinfo : EIATTR_MIN_STACK_SIZE
	.align		4
.L_7:
        /*0030*/ 	.byte	0x04, 0x12
        /*0032*/ 	.short	(.L_9 - .L_8)
	.align		4
.L_8:
        /*0034*/ 	.word	index@(_Z15paged_attentionPfS_S_S_ii)
        /*0038*/ 	.word	0x00000100
.L_9:


//--------------------- .nv.compat                --------------------------
	.section	.nv.compat,"",@"SHT_CUDA_COMPAT_INFO"
	.align	4
        /*0000*/ 	.byte	0x02, 0x09, 0x00, 0x00, 0x02, 0x02, 0x01, 0x00, 0x02, 0x05, 0x05, 0x00, 0x03, 0x07, 0x01, 0x01
        /*0010*/ 	.byte	0x02, 0x03, 0x00, 0x00, 0x02, 0x06, 0x01, 0x00, 0x04, 0x0b, 0x08, 0x00, 0x01, 0x00, 0x00, 0x00
        /*0020*/ 	.byte	0x00, 0x00, 0x00, 0x00


//--------------------- .nv.info._Z15paged_attentionPfS_S_S_ii --------------------------
	.section	.nv.info._Z15paged_attentionPfS_S_S_ii,"",@"SHT_CUDA_INFO"
	.sectionflags	@""
	.align	4


	//----- nvinfo : EIATTR_CUDA_API_VERSION
	.align		4
        /*0000*/ 	.byte	0x04, 0x37
        /*0002*/ 	.short	(.L_11 - .L_10)
.L_10:
        /*0004*/ 	.word	0x00000082


	//----- nvinfo : EIATTR_KPARAM_INFO
	.align		4
.L_11:
        /*0008*/ 	.byte	0x04, 0x17
        /*000a*/ 	.short	(.L_13 - .L_12)
.L_12:
        /*000c*/ 	.word	0x00000000
        /*0010*/ 	.short	0x0005
        /*0012*/ 	.short	0x0024
        /*0014*/ 	.byte	0x00, 0xf0, 0x11, 0x00


	//----- nvinfo : EIATTR_KPARAM_INFO
	.align		4
.L_13:
        /*0018*/ 	.byte	0x04, 0x17
        /*001a*/ 	.short	(.L_15 - .L_14)
.L_14:
        /*001c*/ 	.word	0x00000000
        /*0020*/ 	.short	0x0004
        /*0022*/ 	.short	0x0020
        /*0024*/ 	.byte	0x00, 0xf0, 0x11, 0x00


	//----- nvinfo : EIATTR_KPARAM_INFO
	.align		4
.L_15:
        /*0028*/ 	.byte	0x04, 0x17
        /*002a*/ 	.short	(.L_17 - .L_16)
.L_16:
        /*002c*/ 	.word	0x00000000
        /*0030*/ 	.short	0x0003
        /*0032*/ 	.short	0x0018
        /*0034*/ 	.byte	0x00, 0xf5, 0x21, 0x00


	//----- nvinfo : EIATTR_KPARAM_INFO
	.align		4
.L_17:
        /*0038*/ 	.byte	0x04, 0x17
        /*003a*/ 	.short	(.L_19 - .L_18)
.L_18:
        /*003c*/ 	.word	0x00000000
        /*0040*/ 	.short	0x0002
        /*0042*/ 	.short	0x0010
        /*0044*/ 	.byte	0x00, 0xf5, 0x21, 0x00


	//----- nvinfo : EIATTR_KPARAM_INFO
	.align		4
.L_19:
        /*0048*/ 	.byte	0x04, 0x17
        /*004a*/ 	.short	(.L_21 - .L_20)
.L_20:
        /*004c*/ 	.word	0x00000000
        /*0050*/ 	.short	0x0001
        /*0052*/ 	.short	0x0008
        /*0054*/ 	.byte	0x00, 0xf5, 0x21, 0x00


	//----- nvinfo : EIATTR_KPARAM_INFO
	.align		4
.L_21:
        /*0058*/ 	.byte	0x04, 0x17
        /*005a*/ 	.short	(.L_23 - .L_22)
.L_22:
        /*005c*/ 	.word	0x00000000
        /*0060*/ 	.short	0x0000
        /*0062*/ 	.short	0x0000
        /*0064*/ 	.byte	0x00, 0xf5, 0x21, 0x00


	//----- nvinfo : EIATTR_SPARSE_MMA_MASK
	.align		4
.L_23:
        /*0068*/ 	.byte	0x03, 0x50
        /*006a*/ 	.short	0x0000


	//----- nvinfo : EIATTR_MAXREG_COUNT
	.align		4
        /*006c*/ 	.byte	0x03, 0x1b
        /*006e*/ 	.short	0x00ff


	//----- nvinfo : EIATTR_NUM_BARRIERS
	.align		4
        /*0070*/ 	.byte	0x02, 0x4c
        /*0072*/ 	.byte	0x01
	.zero		1


	//----- nvinfo : EIATTR_MERCURY_ISA_VERSION
	.align		4
        /*0074*/ 	.byte	0x03, 0x5f
        /*0076*/ 	.short	0x0101


	//----- nvinfo : EIATTR_VRC_CTA_INIT_COUNT
	.align		4
        /*0078*/ 	.byte	0x02, 0x4a
	.zero		1
	.zero		1


	//----- nvinfo : EIATTR_EXIT_INSTR_OFFSETS
	.align		4
        /*007c*/ 	.byte	0x04, 0x1c
        /*007e*/ 	.short	(.L_25 - .L_24)


	//   ....[0]....
.L_24:
        /*0080*/ 	.word	0x00000080


	//   ....[1]....
        /*0084*/ 	.word	0x000022f0


	//   ....[2]....
        /*0088*/ 	.word	0x00002570


	//   ....[3]....
        /*008c*/ 	.word	0x000026a0


	//   ....[4]....
        /*0090*/ 	.word	0x00002780


	//   ....[5]....
        /*0094*/ 	.word	0x00002850


	//----- nvinfo : EIATTR_CRS_STACK_SIZE
	.align		4
.L_25:
        /*0098*/ 	.byte	0x04, 0x1e
        /*009a*/ 	.short	(.L_27 - .L_26)
.L_26:
        /*009c*/ 	.word	0x00000000


	//----- nvinfo : EIATTR_CBANK_PARAM_SIZE
	.align		4
.L_27:
        /*00a0*/ 	.byte	0x03, 0x19
        /*00a2*/ 	.short	0x0028


	//----- nvinfo : EIATTR_PARAM_CBANK
	.align		4
        /*00a4*/ 	.byte	0x04, 0x0a
        /*00a6*/ 	.short	(.L_29 - .L_28)
	.align		4
.L_28:
        /*00a8*/ 	.word	index@(.nv.constant0._Z15paged_attentionPfS_S_S_ii)
        /*00ac*/ 	.short	0x0380
        /*00ae*/ 	.short	0x0028


	//----- nvinfo : EIATTR_SW_WAR
	.align		4
.L_29:
        /*00b0*/ 	.byte	0x04, 0x36
        /*00b2*/ 	.short	(.L_31 - .L_30)
.L_30:
        /*00b4*/ 	.word	0x00000008
.L_31:


//--------------------- .nv.callgraph             --------------------------
	.section	.nv.callgraph,"",@"SHT_CUDA_CALLGRAPH"
	.align	4
	.sectionentsize	8
	.align		4
        /*0000*/ 	.word	0x00000000
	.align		4
        /*0004*/ 	.word	0xffffffff
	.align		4
        /*0008*/ 	.word	0x00000000
	.align		4
        /*000c*/ 	.word	0xfffffffe
	.align		4
        /*0010*/ 	.word	0x00000000
	.align		4
        /*0014*/ 	.word	0xfffffffd
	.align		4
        /*0018*/ 	.word	0x00000000
	.align		4
        /*001c*/ 	.word	0xfffffffc


//--------------------- .text._Z15paged_attentionPfS_S_S_ii --------------------------
	.section	.text._Z15paged_attentionPfS_S_S_ii,"ax",@progbits
	.align	128
        .global         _Z15paged_attentionPfS_S_S_ii
        .type           _Z15paged_attentionPfS_S_S_ii,@function
        .size           _Z15paged_attentionPfS_S_S_ii,(.L_x_41 - _Z15paged_attentionPfS_S_S_ii)
        .other          _Z15paged_attentionPfS_S_S_ii,@"STO_CUDA_ENTRY STV_DEFAULT"
_Z15paged_attentionPfS_S_S_ii:
.text._Z15paged_attentionPfS_S_S_ii:
[----:B------:R-:W0:Y:S01]  /*0000*/  LDC R1, c[0x0][0x37c] ;  /* 0x0000df00ff017b82 */ /* 0x000e220000000800 */
[----:B------:R-:W1:Y:S07]  /*0010*/  S2R R12, SR_TID.X ;  /* 0x00000000000c7919 */ /* 0x000e6e0000002100 */
[----:B------:R-:W1:Y:S01]  /*0020*/  S2UR UR4, SR_CTAID.X ;  /* 0x00000000000479c3 */ /* 0x000e620000002500 */
[----:B------:R-:W2:Y:S01]  /*0030*/  LDCU UR5, c[0x0][0x3a0] ;  /* 0x00007400ff0577ac */ /* 0x000ea20008000800 */
[----:B0-----:R-:W-:-:S06]  /*0040*/  IADD3 R1, PT, PT, R1, -0x100, RZ ;  /* 0xffffff0001017810 */ /* 0x001fcc0007ffe0ff */
[----:B------:R-:W1:Y:S02]  /*0050*/  LDC R21, c[0x0][0x360] ;  /* 0x0000d800ff157b82 */ /* 0x000e640000000800 */
[----:B-1----:R-:W-:-:S05]  /*0060*/  IMAD R21, R21, UR4, R12 ;  /* 0x0000000415157c24 */ /* 0x002fca000f8e020c */
[----:B--2---:R-:W-:-:S13]  /*0070*/  ISETP.GE.AND P0, PT, R21, UR5, PT ;  /* 0x0000000515007c0c */ /* 0x004fda000bf06270 */
[----:B------:R-:W-:Y:S05]  /*0080*/  @P0 EXIT ;  /* 0x000000000000094d */ /* 0x000fea0003800000 */
[----:B------:R-:W0:Y:S01]  /*0090*/  LDC R7, c[0x0][0x3a4] ;  /* 0x0000e900ff077b82 */ /* 0x000e220000000800 */
[----:B------:R1:W-:Y:S01]  /*00a0*/  STL.128 [R1], RZ ;  /* 0x000000ff01007387 */ /* 0x0003e20000100c00 */
[----:B------:R-:W-:Y:S01]  /*00b0*/  UMOV UR4, 0x400 ;  /* 0x0000040000047882 */ /* 0x000fe20000000000 */
[----:B------:R-:W-:Y:S01]  /*00c0*/  LEA R4, R12, 0x80, 0x2 ;  /* 0x000000800c047811 */ /* 0x000fe200078e10ff */
[----:B------:R-:W2:Y:S01]  /*00d0*/  LDCU.64 UR8, c[0x0][0x358] ;  /* 0x00006b00ff0877ac */ /* 0x000ea20008000a00 */
[----:B------:R1:W-:Y:S03]  /*00e0*/  STL.128 [R1+0x10], RZ ;  /* 0x000010ff01007387 */ /* 0x0003e60000100c00 */
[----:B------:R-:W3:Y:S01]  /*00f0*/  S2UR UR5, SR_CgaCtaId ;  /* 0x00000000000579c3 */ /* 0x000ee20000008800 */
[----:B------:R1:W-:Y:S04]  /*0100*/  STL.128 [R1+0x20], RZ ;  /* 0x000020ff01007387 */ /* 0x0003e80000100c00 */
[----:B------:R1:W-:Y:S04]  /*0110*/  STL.128 [R1+0x30], RZ ;  /* 0x000030ff01007387 */ /* 0x0003e80000100c00 */
[----:B------:R1:W-:Y:S04]  /*0120*/  STL.128 [R1+0x40], RZ ;  /* 0x000040ff01007387 */ /* 0x0003e80000100c00 */
[----:B------:R1:W-:Y:S01]  /*0130*/  STL.128 [R1+0x50], RZ ;  /* 0x000050ff01007387 */ /* 0x0003e20000100c00 */
[----:B0-----:R-:W-:-:S03]  /*0140*/  I2FP.F32.S32 R6, R7 ;  /* 0x0000000700067245 */ /* 0x001fc60000201400 */
[----:B------:R1:W-:Y:S01]  /*0150*/  STL.128 [R1+0x60], RZ ;  /* 0x000060ff01007387 */ /* 0x0003e20000100c00 */
[----:B------:R-:W-:Y:S01]  /*0160*/  LOP3.LUT R2, R7, 0x7, RZ, 0xc0, !PT ;  /* 0x0000000707027812 */ /* 0x000fe200078ec0ff */
[-C--:B------:R-:W-:Y:S01]  /*0170*/  IMAD R21, R21, R7.reuse, RZ ;  /* 0x0000000715157224 */ /* 0x080fe200078e02ff */
[----:B------:R1:W0:Y:S01]  /*0180*/  MUFU.RSQ R5, R6 ;  /* 0x0000000600057308 */ /* 0x0002220000001400 */
[----:B------:R-:W-:Y:S01]  /*0190*/  VIADD R0, R6, 0xf3000000 ;  /* 0xf300000006007836 */ /* 0x000fe20000000000 */
[----:B------:R1:W-:Y:S01]  /*01a0*/  STL.128 [R1+0x70], RZ ;  /* 0x000070ff01007387 */ /* 0x0003e20000100c00 */
[----:B------:R-:W-:Y:S01]  /*01b0*/  IMAD R19, R12, R7, RZ ;  /* 0x000000070c137224 */ /* 0x000fe200078e02ff */
[----:B---3--:R-:W-:Y:S01]  /*01c0*/  ULEA UR4, UR5, UR4, 0x18 ;  /* 0x0000000405047291 */ /* 0x008fe2000f8ec0ff */
[----:B------:R-:W-:Y:S01]  /*01d0*/  VIADD R18, R7, 0xffffffff ;  /* 0xffffffff07127836 */ /* 0x000fe20000000000 */
[----:B------:R1:W-:Y:S01]  /*01e0*/  STL.128 [R1+0x80], RZ ;  /* 0x000080ff01007387 */ /* 0x0003e20000100c00 */
[----:B------:R-:W-:-:S02]  /*01f0*/  ISETP.GT.U32.AND P0, PT, R0, 0x727fffff, PT ;  /* 0x727fffff0000780c */ /* 0x000fc40003f04070 */
[----:B------:R-:W-:Y:S01]  /*0200*/  IADD3 R0, PT, PT, R1, 0x20, RZ ;  /* 0x0000002001007810 */ /* 0x000fe20007ffe0ff */
[----:B------:R1:W-:Y:S01]  /*0210*/  STL.128 [R1+0x90], RZ ;  /* 0x000090ff01007387 */ /* 0x0003e20000100c00 */
[----:B------:R-:W-:Y:S01]  /*0220*/  IMAD R4, R4, R7, UR4 ;  /* 0x0000000404047e24 */ /* 0x000fe2000f8e0207 */
[C---:B------:R-:W-:Y:S01]  /*0230*/  LEA R22, R7.reuse, UR4, 0x7 ;  /* 0x0000000407167c11 */ /* 0x040fe2000f8e38ff */
[----:B------:R-:W-:Y:S01]  /*0240*/  UMOV UR4, URZ ;  /* 0x000000ff00047c82 */ /* 0x000fe20008000000 */
[----:B------:R1:W-:Y:S01]  /*0250*/  STL.128 [R1+0xa0], RZ ;  /* 0x0000a0ff01007387 */ /* 0x0003e20000100c00 */
[C---:B------:R-:W-:Y:S01]  /*0260*/  LOP3.LUT R3, R7.reuse, 0x3, RZ, 0xc0, !PT ;  /* 0x0000000307037812 */ /* 0x040fe200078ec0ff */
[----:B------:R-:W-:Y:S01]  /*0270*/  VIADD R14, R4, 0x10 ;  /* 0x00000010040e7836 */ /* 0x000fe20000000000 */
[C---:B------:R-:W-:Y:S01]  /*0280*/  LOP3.LUT R20, R7.reuse, 0xf, RZ, 0xc0, !PT ;  /* 0x0000000f07147812 */ /* 0x040fe200078ec0ff */
[----:B------:R1:W-:Y:S01]  /*0290*/  STL.128 [R1+0xb0], RZ ;  /* 0x0000b0ff01007387 */ /* 0x0003e20000100c00 */
[----:B------:R-:W-:-:S02]  /*02a0*/  LOP3.LUT R16, R7, 0x7ffffff8, RZ, 0xc0, !PT ;  /* 0x7ffffff807107812 */ /* 0x000fc400078ec0ff */
[----:B------:R-:W-:Y:S01]  /*02b0*/  LOP3.LUT R15, R7, 0x7ffffff0, RZ, 0xc0, !PT ;  /* 0x7ffffff0070f7812 */ /* 0x000fe200078ec0ff */
[----:B------:R1:W-:Y:S01]  /*02c0*/  STL.128 [R1+0xc0], RZ ;  /* 0x0000c0ff01007387 */ /* 0x0003e20000100c00 */
[----:B------:R-:W-:-:S03]  /*02d0*/  IADD3 R17, PT, PT, R2, -0x1, RZ ;  /* 0xffffffff02117810 */ /* 0x000fc60007ffe0ff */
[----:B------:R1:W-:Y:S04]  /*02e0*/  STL.128 [R1+0xd0], RZ ;  /* 0x0000d0ff01007387 */ /* 0x0003e80000100c00 */
[----:B------:R1:W-:Y:S04]  /*02f0*/  STL.128 [R1+0xe0], RZ ;  /* 0x0000e0ff01007387 */ /* 0x0003e80000100c00 */
[----:B------:R1:W-:Y:S01]  /*0300*/  STL.128 [R1+0xf0], RZ ;  /* 0x0000f0ff01007387 */ /* 0x0003e20000100c00 */
[----:B0-2---:R-:W-:Y:S05]  /*0310*/  @!P0 BRA `(.L_x_0) ;  /* 0x0000000000108947 */ /* 0x005fea0003800000 */
[----:B------:R-:W-:-:S07]  /*0320*/  MOV R8, 0x340 ;  /* 0x0000034000087802 */ /* 0x000fce0000000f00 */
[----:B-1----:R-:W-:Y:S05]  /*0330*/  CALL.REL.NOINC `($__internal_0_$__cuda_sm20_sqrt_rn_f32_slowpath) ;  /* 0x0000002400487944 */ /* 0x002fea0003c00000 */
[----:B------:R-:W-:Y:S01]  /*0340*/  MOV R13, R6 ;  /* 0x00000006000d7202 */ /* 0x000fe20000000f00 */
[----:B------:R-:W-:Y:S06]  /*0350*/  BRA `(.L_x_1) ;  /* 0x0000000000107947 */ /* 0x000fec0003800000 */
.L_x_0:
[----:B------:R-:W-:Y:S01]  /*0360*/  FMUL.FTZ R13, R6, R5 ;  /* 0x00000005060d7220 */ /* 0x000fe20000410000 */
[----:B------:R-:W-:-:S03]  /*0370*/  FMUL.FTZ R5, R5, 0.5 ;  /* 0x3f00000005057820 */ /* 0x000fc60000410000 */
[----:B-1----:R-:W-:-:S04]  /*0380*/  FFMA R6, -R13, R13, R6 ;  /* 0x0000000d0d067223 */ /* 0x002fc80000000106 */
[----:B------:R-:W-:-:S07]  /*0390*/  FFMA R13, R6, R5, R13 ;  /* 0x00000005060d7223 */ /* 0x000fce000000000d */
.L_x_1:
[----:B0-2---:R-:W0:Y:S01]  /*03a0*/  LDC.64 R4, c[0x0][0x3a0] ;  /* 0x0000e800ff047b82 */ /* 0x005e220000000a00 */
[----:B------:R-:W-:Y:S01]  /*03b0*/  USHF.L.U32 UR12, UR4, 0x5, URZ ;  /* 0x00000005040c7899 */ /* 0x000fe200080006ff */
[----:B------:R-:W-:Y:S05]  /*03c0*/  BSSY.RECONVERGENT B0, `(.L_x_2) ;  /* 0x00000a5000007945 */ /* 0x000fea0003800200 */
[----:B-1----:R-:W-:Y:S01]  /*03d0*/  VIADD R10, R12, UR12 ;  /* 0x0000000c0c0a7c36 */ /* 0x002fe20008000000 */
[----:B0-----:R-:W-:-:S04]  /*03e0*/  ISETP.GE.AND P0, PT, R5, 0x1, PT ;  /* 0x000000010500780c */ /* 0x001fc80003f06270 */
[----:B------:R-:W-:-:S13]  /*03f0*/  ISETP.GE.OR P1, PT, R10, R4, !P0 ;  /* 0x000000040a00720c */ /* 0x000fda0004726670 */
[----:B------:R-:W-:Y:S05]  /*0400*/  @P1 BRA `(.L_x_3) ;  /* 0x0000000800801947 */ /* 0x000fea0003800000 */
[----:B------:R-:W-:Y:S01]  /*0410*/  ISETP.GE.U32.AND P1, PT, R5, 0x8, PT ;  /* 0x000000080500780c */ /* 0x000fe20003f26070 */
[----:B------:R-:W-:Y:S02]  /*0420*/  HFMA2 R23, -RZ, RZ, 0, 0 ;  /* 0x00000000ff177431 */ /* 0x000fe400000001ff */
[----:B------:R-:W-:-:S10]  /*0430*/  IMAD R10, R10, R5, RZ ;  /* 0x000000050a0a7224 */ /* 0x000fd400078e02ff */
[----:B------:R-:W-:Y:S05]  /*0440*/  @!P1 BRA `(.L_x_4) ;  /* 0x0000000000ec9947 */ /* 0x000fea0003800000 */
[----:B------:R-:W0:Y:S01]  /*0450*/  LDC.64 R8, c[0x0][0x390] ;  /* 0x0000e400ff087b82 */ /* 0x000e220000000a00 */
[----:B------:R-:W-:Y:S01]  /*0460*/  UMOV UR5, 0x400 ;  /* 0x0000040000057882 */ /* 0x000fe20000000000 */
[----:B------:R-:W-:Y:S02]  /*0470*/  IMAD.MOV R23, RZ, RZ, -R16 ;  /* 0x000000ffff177224 */ /* 0x000fe400078e0a10 */
[----:B------:R-:W-:-:S04]  /*0480*/  IMAD.MOV.U32 R24, RZ, RZ, R14 ;  /* 0x000000ffff187224 */ /* 0x000fc800078e000e */
[----:B------:R-:W1:Y:S08]  /*0490*/  S2UR UR6, SR_CgaCtaId ;  /* 0x00000000000679c3 */ /* 0x000e700000008800 */
[----:B------:R-:W2:Y:S01]  /*04a0*/  LDC.64 R6, c[0x0][0x388] ;  /* 0x0000e200ff067b82 */ /* 0x000ea20000000a00 */
[----:B0-----:R-:W-:-:S03]  /*04b0*/  IMAD.WIDE.U32 R8, R10, 0x4, R8 ;  /* 0x000000040a087825 */ /* 0x001fc600078e0008 */
[----:B------:R-:W-:Y:S01]  /*04c0*/  IADD3 R11, P1, PT, R8, 0x10, RZ ;  /* 0x00000010080b7810 */ /* 0x000fe20007f3e0ff */
[----:B-1----:R-:W-:-:S04]  /*04d0*/  ULEA UR5, UR6, UR5, 0x18 ;  /* 0x0000000506057291 */ /* 0x002fc8000f8ec0ff */
[----:B------:R-:W-:Y:S02]  /*04e0*/  IMAD.X R26, RZ, RZ, R9, P1 ;  /* 0x000000ffff1a7224 */ /* 0x000fe400008e0609 */
[----:B------:R-:W-:Y:S01]  /*04f0*/  LEA R25, R19, UR5, 0x2 ;  /* 0x0000000513197c11 */ /* 0x000fe2000f8e10ff */
[----:B--2---:R-:W-:-:S03]  /*0500*/  IMAD.WIDE.U32 R6, R10, 0x4, R6 ;  /* 0x000000040a067825 */ /* 0x004fc600078e0006 */
[----:B------:R-:W-:Y:S02]  /*0510*/  IADD3 R25, PT, PT, R25, 0x10, RZ ;  /* 0x0000001019197810 */ /* 0x000fe40007ffe0ff */
[----:B------:R-:W-:-:S04]  /*0520*/  IADD3 R6, P2, PT, R6, 0x10, RZ ;  /* 0x0000001006067810 */ /* 0x000fc80007f5e0ff */
[----:B------:R-:W-:-:S09]  /*0530*/  IADD3.X R7, PT, PT, RZ, R7, RZ, P2, !PT ;  /* 0x00000007ff077210 */ /* 0x000fd200017fe4ff */
.L_x_5:
[----:B------:R-:W-:Y:S01]  /*0540*/  MOV R8, R11 ;  /* 0x0000000b00087202 */ /* 0x000fe20000000f00 */
[----:B------:R-:W-:Y:S01]  /*0550*/  IMAD.MOV.U32 R9, RZ, RZ, R26 ;  /* 0x000000ffff097224 */ /* 0x000fe200078e001a */
[----:B------:R-:W2:Y:S04]  /*0560*/  LDG.E R28, desc[UR8][R6.64+-0xc] ;  /* 0xfffff408061c7981 */ /* 0x000ea8000c1e1900 */
[----:B------:R-:W3:Y:S04]  /*0570*/  LDG.E R26, desc[UR8][R6.64+-0x10] ;  /* 0xfffff008061a7981 */ /* 0x000ee8000c1e1900 */
[----:B------:R-:W4:Y:S04]  /*0580*/  LDG.E R11, desc[UR8][R8.64+-0x10] ;  /* 0xfffff008080b7981 */ /* 0x000f28000c1e1900 */
[----:B------:R-:W5:Y:S04]  /*0590*/  LDG.E R27, desc[UR8][R8.64+-0xc] ;  /* 0xfffff408081b7981 */ /* 0x000f68000c1e1900 */
[----:B------:R-:W5:Y:S04]  /*05a0*/  LDG.E R29, desc[UR8][R6.64+-0x8] ;  /* 0xfffff808061d7981 */ /* 0x000f68000c1e1900 */
[----:B---3--:R0:W-:Y:S04]  /*05b0*/  STS [R25+-0x10], R26 ;  /* 0xfffff01a19007388 */ /* 0x0081e80000000800 */
[----:B----4-:R1:W-:Y:S04]  /*05c0*/  STS [R24+-0x10], R11 ;  /* 0xfffff00b18007388 */ /* 0x0103e80000000800 */
[----:B--2---:R2:W-:Y:S04]  /*05d0*/  STS [R25+-0xc], R28 ;  /* 0xfffff41c19007388 */ /* 0x0045e80000000800 */
[----:B0-----:R-:W3:Y:S04]  /*05e0*/  LDG.E R26, desc[UR8][R6.64+-0x4] ;  /* 0xfffffc08061a7981 */ /* 0x001ee8000c1e1900 */
[----:B-1----:R-:W4:Y:S04]  /*05f0*/  LDG.E R11, desc[UR8][R8.64+-0x8] ;  /* 0xfffff808080b7981 */ /* 0x002f28000c1e1900 */
[----:B-----5:R0:W-:Y:S04]  /*0600*/  STS [R24+-0xc], R27 ;  /* 0xfffff41b18007388 */ /* 0x0201e80000000800 */
[----:B--2---:R-:W2:Y:S04]  /*0610*/  LDG.E R28, desc[UR8][R8.64] ;  /* 0x00000008081c7981 */ /* 0x004ea8000c1e1900 */
[----:B0-----:R-:W5:Y:S04]  /*0620*/  LDG.E R27, desc[UR8][R8.64+-0x4] ;  /* 0xfffffc08081b7981 */ /* 0x001f68000c1e1900 */
[----:B------:R0:W-:Y:S04]  /*0630*/  STS [R25+-0x8], R29 ;  /* 0xfffff81d19007388 */ /* 0x0001e80000000800 */
[----:B0-----:R-:W2:Y:S04]  /*0640*/  LDG.E R29, desc[UR8][R6.64+0x8] ;  /* 0x00000808061d7981 */ /* 0x001ea8000c1e1900 */
[----:B----4-:R0:W-:Y:S04]  /*0650*/  STS [R24+-0x8], R11 ;  /* 0xfffff80b18007388 */ /* 0x0101e80000000800 */
[----:B---3--:R1:W-:Y:S04]  /*0660*/  STS [R25+-0x4], R26 ;  /* 0xfffffc1a19007388 */ /* 0x0083e80000000800 */
[----:B0-----:R-:W3:Y:S04]  /*0670*/  LDG.E R11, desc[UR8][R6.64+0x4] ;  /* 0x00000408060b7981 */ /* 0x001ee8000c1e1900 */
[----:B-1----:R-:W4:Y:S04]  /*0680*/  LDG.E R26, desc[UR8][R6.64] ;  /* 0x00000008061a7981 */ /* 0x002f28000c1e1900 */
[----:B-----5:R0:W-:Y:S04]  /*0690*/  STS [R24+-0x4], R27 ;  /* 0xfffffc1b18007388 */ /* 0x0201e80000000800 */
[----:B0-----:R-:W5:Y:S04]  /*06a0*/  LDG.E R27, desc[UR8][R8.64+0x4] ;  /* 0x00000408081b7981 */ /* 0x001f68000c1e1900 */
[----:B----4-:R-:W-:Y:S04]  /*06b0*/  STS [R25], R26 ;  /* 0x0000001a19007388 */ /* 0x010fe80000000800 */
[----:B--2---:R0:W-:Y:S04]  /*06c0*/  STS [R24], R28 ;  /* 0x0000001c18007388 */ /* 0x0041e80000000800 */
[----:B---3--:R1:W-:Y:S04]  /*06d0*/  STS [R25+0x4], R11 ;  /* 0x0000040b19007388 */ /* 0x0083e80000000800 */
[----:B-----5:R2:W-:Y:S04]  /*06e0*/  STS [R24+0x4], R27 ;  /* 0x0000041b18007388 */ /* 0x0205e80000000800 */
[----:B0-----:R-:W3:Y:S04]  /*06f0*/  LDG.E R28, desc[UR8][R8.64+0x8] ;  /* 0x00000808081c7981 */ /* 0x001ee8000c1e1900 */
[----:B-1----:R-:W4:Y:S04]  /*0700*/  LDG.E R11, desc[UR8][R8.64+0xc] ;  /* 0x00000c08080b7981 */ /* 0x002f28000c1e1900 */
[----:B--2---:R0:W2:Y:S04]  /*0710*/  LDG.E R27, desc[UR8][R6.64+0xc] ;  /* 0x00000c08061b7981 */ /* 0x0040a8000c1e1900 */
[----:B------:R-:W-:Y:S01]  /*0720*/  STS [R25+0x8], R29 ;  /* 0x0000081d19007388 */ /* 0x000fe20000000800 */
[----:B------:R-:W-:-:S02]  /*0730*/  IADD3 R23, PT, PT, R23, 0x8, RZ ;  /* 0x0000000817177810 */ /* 0x000fc40007ffe0ff */
[----:B0-----:R-:W-:-:S04]  /*0740*/  IADD3 R6, P2, PT, R6, 0x20, RZ ;  /* 0x0000002006067810 */ /* 0x001fc80007f5e0ff */
[----:B------:R-:W-:Y:S01]  /*0750*/  IADD3.X R7, PT, PT, RZ, R7, RZ, P2, !PT ;  /* 0x00000007ff077210 */ /* 0x000fe200017fe4ff */
[----:B---3--:R-:W-:Y:S04]  /*0760*/  STS [R24+0x8], R28 ;  /* 0x0000081c18007388 */ /* 0x008fe80000000800 */
[----:B--2---:R-:W-:Y:S04]  /*0770*/  STS [R25+0xc], R27 ;  /* 0x00000c1b19007388 */ /* 0x004fe80000000800 */
[----:B----4-:R0:W-:Y:S02]  /*0780*/  STS [R24+0xc], R11 ;  /* 0x00000c0b18007388 */ /* 0x0101e40000000800 */
[----:B0-----:R-:W-:-:S05]  /*0790*/  IADD3 R11, P1, PT, R8, 0x20, RZ ;  /* 0x00000020080b7810 */ /* 0x001fca0007f3e0ff */
[----:B------:R-:W-:Y:S01]  /*07a0*/  IMAD.X R26, RZ, RZ, R9, P1 ;  /* 0x000000ffff1a7224 */ /* 0x000fe200008e0609 */
[----:B------:R-:W-:Y:S01]  /*07b0*/  ISETP.NE.AND P1, PT, R23, RZ, PT ;  /* 0x000000ff1700720c */ /* 0x000fe20003f25270 */
[----:B------:R-:W-:Y:S01]  /*07c0*/  VIADD R25, R25, 0x20 ;  /* 0x0000002019197836 */ /* 0x000fe20000000000 */
[----:B------:R-:W-:-:S11]  /*07d0*/  IADD3 R24, PT, PT, R24, 0x20, RZ ;  /* 0x0000002018187810 */ /* 0x000fd60007ffe0ff */
[----:B------:R-:W-:Y:S05]  /*07e0*/  @P1 BRA `(.L_x_5) ;  /* 0xfffffffc00541947 */ /* 0x000fea000383ffff */
[----:B------:R-:W-:-:S07]  /*07f0*/  IMAD.MOV.U32 R23, RZ, RZ, R16 ;  /* 0x000000ffff177224 */ /* 0x000fce00078e0010 */
.L_x_4:
[----:B------:R-:W-:-:S13]  /*0800*/  ISETP.NE.AND P1, PT, R2, RZ, PT ;  /* 0x000000ff0200720c */ /* 0x000fda0003f25270 */
[----:B------:R-:W-:Y:S05]  /*0810*/  @!P1 BRA `(.L_x_3) ;  /* 0x00000004007c9947 */ /* 0x000fea0003800000 */
[----:B------:R-:W-:Y:S02]  /*0820*/  ISETP.GE.U32.AND P2, PT, R17, 0x3, PT ;  /* 0x000000031100780c */ /* 0x000fe40003f46070 */
[----:B------:R-:W-:-:S11]  /*0830*/  ISETP.NE.AND P1, PT, R3, RZ, PT ;  /* 0x000000ff0300720c */ /* 0x000fd60003f25270 */
[----:B------:R-:W-:Y:S05]  /*0840*/  @!P2 BRA `(.L_x_6) ;  /* 0x000000000098a947 */ /* 0x000fea0003800000 */
[----:B------:R-:W0:Y:S01]  /*0850*/  LDC.64 R8, c[0x0][0x388] ;  /* 0x0000e200ff087b82 */ /* 0x000e220000000a00 */
[----:B------:R-:W1:Y:S01]  /*0860*/  LDCU.64 UR6, c[0x0][0x388] ;  /* 0x00007100ff0677ac */ /* 0x000e620008000a00 */
[CC--:B------:R-:W-:Y:S02]  /*0870*/  IADD3 R11, P2, PT, R10.reuse, R23.reuse, RZ ;  /* 0x000000170a0b7210 */ /* 0x0c0fe40007f5e0ff */
[----:B------:R-:W-:Y:S01]  /*0880*/  IADD3 R25, PT, PT, R10, R23, RZ ;  /* 0x000000170a197210 */ /* 0x000fe20007ffe0ff */
[----:B------:R-:W2:Y:S02]  /*0890*/  LDCU.64 UR10, c[0x0][0x390] ;  /* 0x00007200ff0a77ac */ /* 0x000ea40008000a00 */
[----:B------:R-:W-:Y:S01]  /*08a0*/  IMAD.X R10, RZ, RZ, RZ, P2 ;  /* 0x000000ffff0a7224 */ /* 0x000fe200010e06ff */
[----:B------:R-:W3:Y:S04]  /*08b0*/  LDC.64 R6, c[0x0][0x390] ;  /* 0x0000e400ff067b82 */ /* 0x000ee80000000a00 */
[----:B------:R-:W-:-:S02]  /*08c0*/  SHF.L.U64.HI R10, R11, 0x2, R10 ;  /* 0x000000020b0a7819 */ /* 0x000fc4000001020a */
[----:B------:R-:W-:Y:S01]  /*08d0*/  SHF.L.U32 R11, R11, 0x2, RZ ;  /* 0x000000020b0b7819 */ /* 0x000fe200000006ff */
[----:B0-----:R-:W-:-:S05]  /*08e0*/  IMAD.WIDE.U32 R8, R25, 0x4, R8 ;  /* 0x0000000419087825 */ /* 0x001fca00078e0008 */
[----:B------:R1:W4:Y:S01]  /*08f0*/  LDG.E R28, desc[UR8][R8.64] ;  /* 0x00000008081c7981 */ /* 0x000322000c1e1900 */
[----:B---3--:R-:W-:-:S05]  /*0900*/  IMAD.WIDE.U32 R6, R25, 0x4, R6 ;  /* 0x0000000419067825 */ /* 0x008fca00078e0006 */
[----:B------:R2:W3:Y:S01]  /*0910*/  LDG.E R26, desc[UR8][R6.64] ;  /* 0x00000008061a7981 */ /* 0x0004e2000c1e1900 */
[----:B-1----:R-:W-:-:S04]  /*0920*/  IADD3 R8, P2, PT, R11, UR6, RZ ;  /* 0x000000060b087c10 */ /* 0x002fc8000ff5e0ff */
[----:B------:R-:W-:-:S05]  /*0930*/  IADD3.X R9, PT, PT, R10, UR7, RZ, P2, !PT ;  /* 0x000000070a097c10 */ /* 0x000fca00097fe4ff */
[----:B------:R-:W5:Y:S01]  /*0940*/  LDG.E R24, desc[UR8][R8.64+0x4] ;  /* 0x0000040808187981 */ /* 0x000f62000c1e1900 */
[----:B------:R-:W0:Y:S01]  /*0950*/  S2UR UR6, SR_CgaCtaId ;  /* 0x00000000000679c3 */ /* 0x000e220000008800 */
[----:B------:R-:W-:Y:S01]  /*0960*/  UMOV UR5, 0x400 ;  /* 0x0000040000057882 */ /* 0x000fe20000000000 */
[----:B------:R-:W-:Y:S01]  /*0970*/  IMAD.IADD R25, R19, 0x1, R23 ;  /* 0x0000000113197824 */ /* 0x000fe200078e0217 */
[----:B--2---:R-:W-:-:S04]  /*0980*/  IADD3 R6, P2, PT, R11, UR10, RZ ;  /* 0x0000000a0b067c10 */ /* 0x004fc8000ff5e0ff */
[----:B------:R-:W-:Y:S02]  /*0990*/  IADD3.X R7, PT, PT, R10, UR11, RZ, P2, !PT ;  /* 0x0000000b0a077c10 */ /* 0x000fe400097fe4ff */
[----:B------:R-:W2:Y:S04]  /*09a0*/  LDG.E R10, desc[UR8][R8.64+0x8] ;  /* 0x00000808080a7981 */ /* 0x000ea8000c1e1900 */
[----:B------:R-:W2:Y:S04]  /*09b0*/  LDG.E R11, desc[UR8][R6.64+0x4] ;  /* 0x00000408060b7981 */ /* 0x000ea8000c1e1900 */
[----:B------:R-:W2:Y:S04]  /*09c0*/  LDG.E R29, desc[UR8][R6.64+0x8] ;  /* 0x00000808061d7981 */ /* 0x000ea8000c1e1900 */
[----:B------:R-:W2:Y:S01]  /*09d0*/  LDG.E R8, desc[UR8][R8.64+0xc] ;  /* 0x00000c0808087981 */ /* 0x000ea2000c1e1900 */
[----:B0-----:R-:W-:-:S06]  /*09e0*/  ULEA UR5, UR6, UR5, 0x18 ;  /* 0x0000000506057291 */ /* 0x001fcc000f8ec0ff */
[----:B------:R-:W-:-:S04]  /*09f0*/  LEA R25, R25, UR5, 0x2 ;  /* 0x0000000519197c11 */ /* 0x000fc8000f8e10ff */
[----:B------:R-:W-:Y:S01]  /*0a00*/  LEA R27, R5, R25, 0x7 ;  /* 0x00000019051b7211 */ /* 0x000fe200078e38ff */
[----:B----4-:R-:W-:Y:S04]  /*0a10*/  STS [R25], R28 ;  /* 0x0000001c19007388 */ /* 0x010fe80000000800 */
[----:B---3--:R-:W-:Y:S04]  /*0a20*/  STS [R27], R26 ;  /* 0x0000001a1b007388 */ /* 0x008fe80000000800 */
[----:B-----5:R0:W-:Y:S04]  /*0a30*/  STS [R25+0x4], R24 ;  /* 0x0000041819007388 */ /* 0x0201e80000000800 */
[----:B0-----:R-:W3:Y:S04]  /*0a40*/  LDG.E R24, desc[UR8][R6.64+0xc] ;  /* 0x00000c0806187981 */ /* 0x001ee8000c1e1900 */
[----:B--2---:R0:W-:Y:S04]  /*0a50*/  STS [R27+0x4], R11 ;  /* 0x0000040b1b007388 */ /* 0x0041e80000000800 */
[----:B------:R0:W-:Y:S04]  /*0a60*/  STS [R25+0x8], R10 ;  /* 0x0000080a19007388 */ /* 0x0001e80000000800 */
[----:B------:R0:W-:Y:S04]  /*0a70*/  STS [R27+0x8], R29 ;  /* 0x0000081d1b007388 */ /* 0x0001e80000000800 */
[----:B------:R0:W-:Y:S01]  /*0a80*/  STS [R25+0xc], R8 ;  /* 0x00000c0819007388 */ /* 0x0001e20000000800 */
[----:B------:R-:W-:-:S03]  /*0a90*/  VIADD R23, R23, 0x4 ;  /* 0x0000000417177836 */ /* 0x000fc60000000000 */
[----:B---3--:R0:W-:Y:S04]  /*0aa0*/  STS [R27+0xc], R24 ;  /* 0x00000c181b007388 */ /* 0x0081e80000000800 */
.L_x_6:
[----:B------:R-:W-:Y:S05]  /*0ab0*/  @!P1 BRA `(.L_x_3) ;  /* 0x0000000000d49947 */ /* 0x000fea0003800000 */
[----:B------:R-:W-:Y:S02]  /*0ac0*/  ISETP.NE.AND P2, PT, R3, 0x1, PT ;  /* 0x000000010300780c */ /* 0x000fe40003f45270 */
[----:B------:R-:W-:-:S11]  /*0ad0*/  LOP3.LUT P1, RZ, R5, 0x1, RZ, 0xc0, !PT ;  /* 0x0000000105ff7812 */ /* 0x000fd6000782c0ff */
[----:B------:R-:W-:Y:S05]  /*0ae0*/  @!P2 BRA `(.L_x_7) ;  /* 0x000000000080a947 */ /* 0x000fea0003800000 */
[----:B0-----:R-:W0:Y:S01]  /*0af0*/  LDC.64 R24, c[0x0][0x388] ;  /* 0x0000e200ff187b82 */ /* 0x001e220000000a00 */
[----:B------:R-:W-:Y:S01]  /*0b00*/  IADD3 R6, PT, PT, R12, UR12, RZ ;  /* 0x0000000c0c067c10 */ /* 0x000fe2000fffe0ff */
[----:B------:R-:W1:Y:S04]  /*0b10*/  LDCU.64 UR6, c[0x0][0x388] ;  /* 0x00007100ff0677ac */ /* 0x000e680008000a00 */
[----:B------:R-:W-:Y:S01]  /*0b20*/  IMAD R6, R6, R5, RZ ;  /* 0x0000000506067224 */ /* 0x000fe200078e02ff */
[----:B------:R-:W2:Y:S01]  /*0b30*/  LDCU.64 UR10, c[0x0][0x390] ;  /* 0x00007200ff0a77ac */ /* 0x000ea20008000a00 */
[----:B------:R-:W3:Y:S02]  /*0b40*/  LDC.64 R10, c[0x0][0x390] ;  /* 0x0000e400ff0a7b82 */ /* 0x000ee40000000a00 */
[C---:B------:R-:W-:Y:S01]  /*0b50*/  IMAD.IADD R9, R6.reuse, 0x1, R23 ;  /* 0x0000000106097824 */ /* 0x040fe200078e0217 */
[----:B------:R-:W-:-:S04]  /*0b60*/  IADD3 R7, P2, PT, R6, R23, RZ ;  /* 0x0000001706077210 */ /* 0x000fc80007f5e0ff */
[----:B------:R-:W-:Y:S01]  /*0b70*/  IADD3.X R8, PT, PT, RZ, RZ, RZ, P2, !PT ;  /* 0x000000ffff087210 */ /* 0x000fe200017fe4ff */
[----:B------:R-:W-:-:S03]  /*0b80*/  IMAD.SHL.U32 R6, R7, 0x4, RZ ;  /* 0x0000000407067824 */ /* 0x000fc600078e00ff */
[----:B------:R-:W-:Y:S02]  /*0b90*/  SHF.L.U64.HI R7, R7, 0x2, R8 ;  /* 0x0000000207077819 */ /* 0x000fe40000010208 */
[----:B-1----:R-:W-:Y:S01]  /*0ba0*/  IADD3 R8, P2, PT, R6, UR6, RZ ;  /* 0x0000000606087c10 */ /* 0x002fe2000ff5e0ff */
[----:B0-----:R-:W-:-:S06]  /*0bb0*/  IMAD.WIDE.U32 R24, R9, 0x4, R24 ;  /* 0x0000000409187825 */ /* 0x001fcc00078e0018 */
[----:B------:R-:W4:Y:S01]  /*0bc0*/  LDG.E R24, desc[UR8][R24.64] ;  /* 0x0000000818187981 */ /* 0x000f22000c1e1900 */
[----:B---3--:R-:W-:Y:S01]  /*0bd0*/  IMAD.WIDE.U32 R10, R9, 0x4, R10 ;  /* 0x00000004090a7825 */ /* 0x008fe200078e000a */
[----:B------:R-:W-:Y:S02]  /*0be0*/  IADD3.X R9, PT, PT, R7, UR7, RZ, P2, !PT ;  /* 0x0000000707097c10 */ /* 0x000fe400097fe4ff */
[----:B--2---:R-:W-:-:S03]  /*0bf0*/  IADD3 R6, P2, PT, R6, UR10, RZ ;  /* 0x0000000a06067c10 */ /* 0x004fc6000ff5e0ff */
[----:B------:R-:W2:Y:S01]  /*0c00*/  LDG.E R10, desc[UR8][R10.64] ;  /* 0x000000080a0a7981 */ /* 0x000ea2000c1e1900 */
[----:B------:R-:W-:-:S03]  /*0c10*/  IADD3.X R7, PT, PT, R7, UR11, RZ, P2, !PT ;  /* 0x0000000b07077c10 */ /* 0x000fc600097fe4ff */
[----:B------:R-:W3:Y:S04]  /*0c20*/  LDG.E R8, desc[UR8][R8.64+0x4] ;  /* 0x0000040808087981 */ /* 0x000ee8000c1e1900 */
[----:B------:R-:W5:Y:S01]  /*0c30*/  LDG.E R6, desc[UR8][R6.64+0x4] ;  /* 0x0000040806067981 */ /* 0x000f62000c1e1900 */
[----:B------:R-:W0:Y:S01]  /*0c40*/  S2UR UR6, SR_CgaCtaId ;  /* 0x00000000000679c3 */ /* 0x000e220000008800 */
[----:B------:R-:W-:Y:S01]  /*0c50*/  UMOV UR5, 0x400 ;  /* 0x0000040000057882 */ /* 0x000fe20000000000 */
[----:B------:R-:W-:Y:S01]  /*0c60*/  IADD3 R26, PT, PT, R19, R23, RZ ;  /* 0x00000017131a7210 */ /* 0x000fe20007ffe0ff */
[----:B0-----:R-:W-:-:S06]  /*0c70*/  ULEA UR5, UR6, UR5, 0x18 ;  /* 0x0000000506057291 */ /* 0x001fcc000f8ec0ff */
[----:B------:R-:W-:-:S05]  /*0c80*/  LEA R27, R26, UR5, 0x2 ;  /* 0x000000051a1b7c11 */ /* 0x000fca000f8e10ff */
[----:B------:R-:W-:Y:S01]  /*0c90*/  IMAD R29, R5, 0x80, R27 ;  /* 0x00000080051d7824 */ /* 0x000fe200078e021b */
[----:B------:R-:W-:Y:S01]  /*0ca0*/  IADD3 R23, PT, PT, R23, 0x2, RZ ;  /* 0x0000000217177810 */ /* 0x000fe20007ffe0ff */
[----:B----4-:R1:W-:Y:S04]  /*0cb0*/  STS [R27], R24 ;  /* 0x000000181b007388 */ /* 0x0103e80000000800 */
[----:B--2---:R1:W-:Y:S04]  /*0cc0*/  STS [R29], R10 ;  /* 0x0000000a1d007388 */ /* 0x0043e80000000800 */
[----:B---3--:R1:W-:Y:S04]  /*0cd0*/  STS [R27+0x4], R8 ;  /* 0x000004081b007388 */ /* 0x0083e80000000800 */
[----:B-----5:R1:W-:Y:S02]  /*0ce0*/  STS [R29+0x4], R6 ;  /* 0x000004061d007388 */ /* 0x0203e40000000800 */
.L_x_7:
[----:B------:R-:W-:Y:S05]  /*0cf0*/  @!P1 BRA `(.L_x_3) ;  /* 0x0000000000449947 */ /* 0x000fea0003800000 */
[----:B01----:R-:W0:Y:S01]  /*0d00*/  LDC.64 R8, c[0x0][0x388] ;  /* 0x0000e200ff087b82 */ /* 0x003e220000000a00 */
[----:B------:R-:W-:-:S04]  /*0d10*/  VIADD R10, R12, UR12 ;  /* 0x0000000c0c0a7c36 */ /* 0x000fc80008000000 */
[----:B------:R-:W-:-:S03]  /*0d20*/  IMAD R10, R10, R5, RZ ;  /* 0x000000050a0a7224 */ /* 0x000fc600078e02ff */
[----:B------:R-:W1:Y:S02]  /*0d30*/  LDC.64 R6, c[0x0][0x390] ;  /* 0x0000e400ff067b82 */ /* 0x000e640000000a00 */
[----:B------:R-:W-:-:S05]  /*0d40*/  IADD3 R11, PT, PT, R10, R23, RZ ;  /* 0x000000170a0b7210 */ /* 0x000fca0007ffe0ff */
[----:B0-----:R-:W-:-:S06]  /*0d50*/  IMAD.WIDE.U32 R8, R11, 0x4, R8 ;  /* 0x000000040b087825 */ /* 0x001fcc00078e0008 */
[----:B------:R-:W2:Y:S01]  /*0d60*/  LDG.E R8, desc[UR8][R8.64] ;  /* 0x0000000808087981 */ /* 0x000ea2000c1e1900 */
[----:B-1----:R-:W-:-:S06]  /*0d70*/  IMAD.WIDE.U32 R6, R11, 0x4, R6 ;  /* 0x000000040b067825 */ /* 0x002fcc00078e0006 */
[----:B------:R-:W3:Y:S01]  /*0d80*/  LDG.E R6, desc[UR8][R6.64] ;  /* 0x0000000806067981 */ /* 0x000ee2000c1e1900 */
[----:B------:R-:W0:Y:S01]  /*0d90*/  S2UR UR6, SR_CgaCtaId ;  /* 0x00000000000679c3 */ /* 0x000e220000008800 */
[----:B------:R-:W-:Y:S01]  /*0da0*/  UMOV UR5, 0x400 ;  /* 0x0000040000057882 */ /* 0x000fe20000000000 */
[----:B------:R-:W-:Y:S01]  /*0db0*/  IMAD.IADD R10, R19, 0x1, R23 ;  /* 0x00000001130a7824 */ /* 0x000fe200078e0217 */
[----:B0-----:R-:W-:-:S06]  /*0dc0*/  ULEA UR5, UR6, UR5, 0x18 ;  /* 0x0000000506057291 */ /* 0x001fcc000f8ec0ff */
[----:B------:R-:W-:-:S04]  /*0dd0*/  LEA R10, R10, UR5, 0x2 ;  /* 0x000000050a0a7c11 */ /* 0x000fc8000f8e10ff */
[----:B------:R-:W-:Y:S01]  /*0de0*/  LEA R5, R5, R10, 0x7 ;  /* 0x0000000a05057211 */ /* 0x000fe200078e38ff */
[----:B--2---:R2:W-:Y:S04]  /*0df0*/  STS [R10], R8 ;  /* 0x000000080a007388 */ /* 0x0045e80000000800 */
[----:B---3--:R2:W-:Y:S02]  /*0e00*/  STS [R5], R6 ;  /* 0x0000000605007388 */ /* 0x0085e40000000800 */
.L_x_3:
[----:B------:R-:W-:Y:S05]  /*0e10*/  BSYNC.RECONVERGENT B0 ;  /* 0x0000000000007941 */ /* 0x000fea0003800200 */
.L_x_2:
[----:B------:R-:W-:Y:S01]  /*0e20*/  BAR.SYNC.DEFER_BLOCKING 0x0 ;  /* 0x0000000000007b1d */ /* 0x000fe20000010000 */
[----:B------:R-:W-:-:S13]  /*0e30*/  ISETP.LE.OR P0, PT, R4, UR12, !P0 ;  /* 0x0000000c04007c0c */ /* 0x000fda000c703670 */
[----:B------:R-:W-:Y:S05]  /*0e40*/  @P0 BRA `(.L_x_8) ;  /* 0x0000001400100947 */ /* 0x000fea0003800000 */
[----:B------:R-:W-:-:S07]  /*0e50*/  IMAD.MOV.U32 R26, RZ, RZ, RZ ;  /* 0x000000ffff1a7224 */ /* 0x000fce00078e00ff */
.L_x_21:
[----:B------:R-:W-:Y:S02]  /*0e60*/  ISETP.GE.U32.AND P2, PT, R18, 0xf, PT ;  /* 0x0000000f1200780c */ /* 0x000fe40003f46070 */
[----:B-12---:R-:W-:-:S11]  /*0e70*/  CS2R R6, SRZ ;  /* 0x0000000000067805 */ /* 0x006fd6000001ff00 */
[----:B------:R-:W-:Y:S05]  /*0e80*/  @!P2 BRA `(.L_x_9) ;  /* 0x0000000000fca947 */ /* 0x000fea0003800000 */
[----:B------:R-:W1:Y:S01]  /*0e90*/  S2UR UR6, SR_CgaCtaId ;  /* 0x00000000000679c3 */ /* 0x000e620000008800 */
[----:B------:R-:W-:Y:S01]  /*0ea0*/  HFMA2 R7, -RZ, RZ, 0, 0 ;  /* 0x00000000ff077431 */ /* 0x000fe200000001ff */
[----:B------:R-:W-:Y:S02]  /*0eb0*/  UMOV UR5, 0x400 ;  /* 0x0000040000057882 */ /* 0x000fe40000000000 */
[----:B-1----:R-:W-:-:S03]  /*0ec0*/  ULEA UR6, UR6, UR5, 0x18 ;  /* 0x0000000506067291 */ /* 0x002fc6000f8ec0ff */
[----:B------:R-:W-:-:S09]  /*0ed0*/  UMOV UR5, URZ ;  /* 0x000000ff00057c82 */ /* 0x000fd20008000000 */
.L_x_10:
[----:B------:R-:W1:Y:S01]  /*0ee0*/  LDC.64 R4, c[0x0][0x380] ;  /* 0x0000e000ff047b82 */ /* 0x000e620000000a00 */
[----:B------:R-:W-:-:S07]  /*0ef0*/  VIADD R9, R21, UR5 ;  /* 0x0000000515097c36 */ /* 0x000fce0008000000 */
[----:B------:R-:W2:Y:S01]  /*0f00*/  LDC R23, c[0x0][0x3a4] ;  /* 0x0000e900ff177b82 */ /* 0x000ea20000000800 */
[----:B-1----:R-:W-:-:S05]  /*0f10*/  IMAD.WIDE R4, R9, 0x4, R4 ;  /* 0x0000000409047825 */ /* 0x002fca00078e0204 */
[----:B0-----:R-:W3:Y:S04]  /*0f20*/  LDG.E R24, desc[UR8][R4.64] ;  /* 0x0000000804187981 */ /* 0x001ee8000c1e1900 */
[----:B------:R-:W4:Y:S04]  /*0f30*/  LDG.E R11, desc[UR8][R4.64+0x4] ;  /* 0x00000408040b7981 */ /* 0x000f28000c1e1900 */
[----:B------:R-:W5:Y:S04]  /*0f40*/  LDG.E R10, desc[UR8][R4.64+0x8] ;  /* 0x00000808040a7981 */ /* 0x000f68000c1e1900 */
[----:B------:R-:W5:Y:S04]  /*0f50*/  LDG.E R9, desc[UR8][R4.64+0xc] ;  /* 0x00000c0804097981 */ /* 0x000f68000c1e1900 */
[----:B------:R-:W5:Y:S01]  /*0f60*/  LDG.E R8, desc[UR8][R4.64+0x10] ;  /* 0x0000100804087981 */ /* 0x000f62000c1e1900 */
[----:B--2---:R-:W-:-:S05]  /*0f70*/  IMAD R6, R26, R23, UR5 ;  /* 0x000000051a067e24 */ /* 0x004fca000f8e0217 */
[----:B------:R-:W-:-:S05]  /*0f80*/  LEA R6, R6, UR6, 0x2 ;  /* 0x0000000606067c11 */ /* 0x000fca000f8e10ff */
[----:B------:R-:W3:Y:S04]  /*0f90*/  LDS R23, [R6] ;  /* 0x0000000006177984 */ /* 0x000ee80000000800 */
[----:B------:R-:W-:Y:S04]  /*0fa0*/  LDS R25, [R6+0x20] ;  /* 0x0000200006197984 */ /* 0x000fe80000000800 */
[----:B------:R-:W-:Y:S01]  /*0fb0*/  LDS R27, [R6+0x3c] ;  /* 0x00003c00061b7984 */ /* 0x000fe20000000800 */
[----:B---3--:R-:W-:-:S03]  /*0fc0*/  FFMA R24, R24, R23, R7 ;  /* 0x0000001718187223 */ /* 0x008fc60000000007 */
[----:B------:R-:W4:Y:S04]  /*0fd0*/  LDS R23, [R6+0x4] ;  /* 0x0000040006177984 */ /* 0x000f280000000800 */
[----:B------:R-:W2:Y:S01]  /*0fe0*/  LDG.E R7, desc[UR8][R4.64+0x14] ;  /* 0x0000140804077981 */ /* 0x000ea2000c1e1900 */
[----:B----4-:R-:W-:-:S03]  /*0ff0*/  FFMA R23, R11, R23, R24 ;  /* 0x000000170b177223 */ /* 0x010fc60000000018 */
[----:B------:R-:W5:Y:S04]  /*1000*/  LDS R24, [R6+0x8] ;  /* 0x0000080006187984 */ /* 0x000f680000000800 */
[----:B------:R-:W3:Y:S01]  /*1010*/  LDG.E R11, desc[UR8][R4.64+0x18] ;  /* 0x00001808040b7981 */ /* 0x000ee2000c1e1900 */
[----:B-----5:R-:W-:-:S03]  /*1020*/  FFMA R24, R10, R24, R23 ;  /* 0x000000180a187223 */ /* 0x020fc60000000017 */
[----:B------:R-:W0:Y:S04]  /*1030*/  LDS R23, [R6+0xc] ;  /* 0x00000c0006177984 */ /* 0x000e280000000800 */
[----:B------:R-:W4:Y:S01]  /*1040*/  LDG.E R10, desc[UR8][R4.64+0x1c] ;  /* 0x00001c08040a7981 */ /* 0x000f22000c1e1900 */
[----:B0-----:R-:W-:-:S03]  /*1050*/  FFMA R23, R9, R23, R24 ;  /* 0x0000001709177223 */ /* 0x001fc60000000018 */
[----:B------:R-:W0:Y:S04]  /*1060*/  LDS R24, [R6+0x10] ;  /* 0x0000100006187984 */ /* 0x000e280000000800 */
[----:B------:R-:W5:Y:S01]  /*1070*/  LDG.E R9, desc[UR8][R4.64+0x20] ;  /* 0x0000200804097981 */ /* 0x000f62000c1e1900 */
[----:B0-----:R-:W-:-:S03]  /*1080*/  FFMA R24, R8, R24, R23 ;  /* 0x0000001808187223 */ /* 0x001fc60000000017 */
[----:B------:R-:W5:Y:S04]  /*1090*/  LDG.E R8, desc[UR8][R4.64+0x24] ;  /* 0x0000240804087981 */ /* 0x000f68000c1e1900 */
[----:B------:R-:W2:Y:S02]  /*10a0*/  LDS R23, [R6+0x14] ;  /* 0x0000140006177984 */ /* 0x000ea40000000800 */
[----:B--2---:R-:W-:Y:S02]  /*10b0*/  FFMA R24, R7, R23, R24 ;  /* 0x0000001707187223 */ /* 0x004fe40000000018 */
[----:B------:R-:W3:Y:S04]  /*10c0*/  LDS R7, [R6+0x18] ;  /* 0x0000180006077984 */ /* 0x000ee80000000800 */
[----:B------:R-:W4:Y:S01]  /*10d0*/  LDS R23, [R6+0x1c] ;  /* 0x00001c0006177984 */ /* 0x000f220000000800 */
[----:B---3--:R-:W-:-:S03]  /*10e0*/  FFMA R11, R11, R7, R24 ;  /* 0x000000070b0b7223 */ /* 0x008fc60000000018 */
[----:B------:R-:W2:Y:S01]  /*10f0*/  LDG.E R7, desc[UR8][R4.64+0x28] ;  /* 0x0000280804077981 */ /* 0x000ea2000c1e1900 */
[----:B----4-:R-:W-:-:S03]  /*1100*/  FFMA R24, R10, R23, R11 ;  /* 0x000000170a187223 */ /* 0x010fc6000000000b */
[----:B------:R-:W3:Y:S04]  /*1110*/  LDG.E R10, desc[UR8][R4.64+0x2c] ;  /* 0x00002c08040a7981 */ /* 0x000ee8000c1e1900 */
[----:B------:R-:W0:Y:S04]  /*1120*/  LDS R23, [R6+0x24] ;  /* 0x0000240006177984 */ /* 0x000e280000000800 */
[----:B------:R-:W4:Y:S01]  /*1130*/  LDG.E R11, desc[UR8][R4.64+0x34] ;  /* 0x00003408040b7981 */ /* 0x000f22000c1e1900 */
[----:B-----5:R-:W-:-:S03]  /*1140*/  FFMA R25, R9, R25, R24 ;  /* 0x0000001909197223 */ /* 0x020fc60000000018 */
[----:B------:R-:W5:Y:S01]  /*1150*/  LDG.E R9, desc[UR8][R4.64+0x30] ;  /* 0x0000300804097981 */ /* 0x000f62000c1e1900 */
[----:B0-----:R-:W-:-:S03]  /*1160*/  FFMA R24, R8, R23, R25 ;  /* 0x0000001708187223 */ /* 0x001fc60000000019 */
[----:B------:R-:W4:Y:S04]  /*1170*/  LDG.E R8, desc[UR8][R4.64+0x38] ;  /* 0x0000380804087981 */ /* 0x000f28000c1e1900 */
[----:B------:R-:W4:Y:S04]  /*1180*/  LDG.E R23, desc[UR8][R4.64+0x3c] ;  /* 0x00003c0804177981 */ /* 0x000f28000c1e1900 */
[----:B------:R-:W2:Y:S01]  /*1190*/  LDS R25, [R6+0x28] ;  /* 0x0000280006197984 */ /* 0x000ea20000000800 */
[----:B------:R-:W-:-:S06]  /*11a0*/  UIADD3 UR5, UPT, UPT, UR5, 0x10, URZ ;  /* 0x0000001005057890 */ /* 0x000fcc000fffe0ff */
[----:B------:R-:W-:Y:S01]  /*11b0*/  ISETP.NE.AND P0, PT, R15, UR5, PT ;  /* 0x000000050f007c0c */ /* 0x000fe2000bf05270 */
[----:B--2---:R-:W-:Y:S02]  /*11c0*/  FFMA R7, R7, R25, R24 ;  /* 0x0000001907077223 */ /* 0x004fe40000000018 */
[----:B------:R-:W3:Y:S04]  /*11d0*/  LDS R24, [R6+0x2c] ;  /* 0x00002c0006187984 */ /* 0x000ee80000000800 */
[----:B------:R-:W5:Y:S01]  /*11e0*/  LDS R25, [R6+0x30] ;  /* 0x0000300006197984 */ /* 0x000f620000000800 */
[----:B---3--:R-:W-:-:S03]  /*11f0*/  FFMA R10, R10, R24, R7 ;  /* 0x000000180a0a7223 */ /* 0x008fc60000000007 */
[----:B------:R-:W4:Y:S04]  /*1200*/  LDS R7, [R6+0x34] ;  /* 0x0000340006077984 */ /* 0x000f280000000800 */
[----:B------:R-:W0:Y:S01]  /*1210*/  LDS R24, [R6+0x38] ;  /* 0x0000380006187984 */ /* 0x000e220000000800 */
[----:B-----5:R-:W-:-:S04]  /*1220*/  FFMA R10, R9, R25, R10 ;  /* 0x00000019090a7223 */ /* 0x020fc8000000000a */
[----:B----4-:R-:W-:-:S04]  /*1230*/  FFMA R7, R11, R7, R10 ;  /* 0x000000070b077223 */ /* 0x010fc8000000000a */
[----:B0-----:R-:W-:-:S04]  /*1240*/  FFMA R8, R8, R24, R7 ;  /* 0x0000001808087223 */ /* 0x001fc80000000007 */
[----:B------:R-:W-:Y:S01]  /*1250*/  FFMA R7, R23, R27, R8 ;  /* 0x0000001b17077223 */ /* 0x000fe20000000008 */
[----:B------:R-:W-:Y:S06]  /*1260*/  @P0 BRA `(.L_x_10) ;  /* 0xfffffffc001c0947 */ /* 0x000fec000383ffff */
[----:B------:R-:W-:-:S07]  /*1270*/  MOV R6, R15 ;  /* 0x0000000f00067202 */ /* 0x000fce0000000f00 */
.L_x_9:
[----:B------:R-:W-:-:S13]  /*1280*/  ISETP.NE.AND P3, PT, R20, RZ, PT ;  /* 0x000000ff1400720c */ /* 0x000fda0003f65270 */
[----:B------:R-:W-:Y:S05]  /*1290*/  @!P3 BRA `(.L_x_11) ;  /* 0x000000040058b947 */ /* 0x000fea0003800000 */
[----:B------:R-:W-:Y:S01]  /*12a0*/  VIADD R4, R20, 0xffffffff ;  /* 0xffffffff14047836 */ /* 0x000fe20000000000 */
[----:B------:R-:W-:-:S04]  /*12b0*/  ISETP.NE.AND P1, PT, R2, RZ, PT ;  /* 0x000000ff0200720c */ /* 0x000fc80003f25270 */
[----:B------:R-:W-:-:S13]  /*12c0*/  ISETP.GE.U32.AND P0, PT, R4, 0x7, PT ;  /* 0x000000070400780c */ /* 0x000fda0003f06070 */
[----:B------:R-:W-:Y:S05]  /*12d0*/  @!P0 BRA `(.L_x_12) ;  /* 0x0000000000888947 */ /* 0x000fea0003800000 */
[----:B------:R-:W1:Y:S01]  /*12e0*/  LDC.64 R4, c[0x0][0x380] ;  /* 0x0000e000ff047b82 */ /* 0x000e620000000a00 */
[----:B------:R-:W-:Y:S01]  /*12f0*/  IADD3 R9, PT, PT, R21, R6, RZ ;  /* 0x0000000615097210 */ /* 0x000fe20007ffe0ff */
[----:B0-----:R-:W0:Y:S01]  /*1300*/  S2R R11, SR_CgaCtaId ;  /* 0x00000000000b7919 */ /* 0x001e220000008800 */
[----:B------:R-:W2:Y:S03]  /*1310*/  LDCU UR5, c[0x0][0x3a4] ;  /* 0x00007480ff0577ac */ /* 0x000ea60008000800 */
[----:B-1----:R-:W-:-:S05]  /*1320*/  IMAD.WIDE R4, R9, 0x4, R4 ;  /* 0x0000000409047825 */ /* 0x002fca00078e0204 */
[----:B------:R-:W3:Y:S04]  /*1330*/  LDG.E R24, desc[UR8][R4.64] ;  /* 0x0000000804187981 */ /* 0x000ee8000c1e1900 */
[----:B------:R-:W4:Y:S04]  /*1340*/  LDG.E R10, desc[UR8][R4.64+0x4] ;  /* 0x00000408040a7981 */ /* 0x000f28000c1e1900 */
[----:B------:R-:W5:Y:S01]  /*1350*/  LDG.E R9, desc[UR8][R4.64+0x8] ;  /* 0x0000080804097981 */ /* 0x000f62000c1e1900 */
[----:B------:R-:W-:-:S04]  /*1360*/  MOV R8, 0x400 ;  /* 0x0000040000087802 */ /* 0x000fc80000000f00 */
[----:B0-----:R-:W-:Y:S01]  /*1370*/  LEA R11, R11, R8, 0x18 ;  /* 0x000000080b0b7211 */ /* 0x001fe200078ec0ff */
[----:B--2---:R-:W-:-:S04]  /*1380*/  IMAD R8, R26, UR5, R6 ;  /* 0x000000051a087c24 */ /* 0x004fc8000f8e0206 */
[----:B------:R-:W-:-:S05]  /*1390*/  IMAD R8, R8, 0x4, R11 ;  /* 0x0000000408087824 */ /* 0x000fca00078e020b */
[----:B------:R-:W3:Y:S04]  /*13a0*/  LDS R11, [R8] ;  /* 0x00000000080b7984 */ /* 0x000ee80000000800 */
[----:B------:R-:W4:Y:S04]  /*13b0*/  LDS R23, [R8+0x4] ;  /* 0x0000040008177984 */ /* 0x000f280000000800 */
[----:B------:R-:W-:Y:S01]  /*13c0*/  LDS R25, [R8+0xc] ;  /* 0x00000c0008197984 */ /* 0x000fe20000000800 */
[----:B---3--:R-:W-:-:S03]  /*13d0*/  FFMA R11, R24, R11, R7 ;  /* 0x0000000b180b7223 */ /* 0x008fc60000000007 */
[----:B------:R-:W2:Y:S01]  /*13e0*/  LDG.E R7, desc[UR8][R4.64+0xc] ;  /* 0x00000c0804077981 */ /* 0x000ea2000c1e1900 */
[----:B----4-:R-:W-:-:S03]  /*13f0*/  FFMA R24, R10, R23, R11 ;  /* 0x000000170a187223 */ /* 0x010fc6000000000b */
[----:B------:R-:W3:Y:S04]  /*1400*/  LDG.E R10, desc[UR8][R4.64+0x10] ;  /* 0x00001008040a7981 */ /* 0x000ee8000c1e1900 */
[----:B------:R-:W5:Y:S04]  /*1410*/  LDS R23, [R8+0x8] ;  /* 0x0000080008177984 */ /* 0x000f680000000800 */
[----:B------:R-:W4:Y:S01]  /*1420*/  LDG.E R11, desc[UR8][R4.64+0x14] ;  /* 0x00001408040b7981 */ /* 0x000f22000c1e1900 */
[----:B-----5:R-:W-:-:S03]  /*1430*/  FFMA R24, R9, R23, R24 ;  /* 0x0000001709187223 */ /* 0x020fc60000000018 */
[----:B------:R-:W5:Y:S04]  /*1440*/  LDG.E R9, desc[UR8][R4.64+0x18] ;  /* 0x0000180804097981 */ /* 0x000f68000c1e1900 */
[----:B------:R-:W5:Y:S01]  /*1450*/  LDG.E R23, desc[UR8][R4.64+0x1c] ;  /* 0x00001c0804177981 */ /* 0x000f62000c1e1900 */
[----:B------:R-:W-:Y:S01]  /*1460*/  IADD3 R6, PT, PT, R6, 0x8, RZ ;  /* 0x0000000806067810 */ /* 0x000fe20007ffe0ff */
[----:B--2---:R-:W-:Y:S02]  /*1470*/  FFMA R7, R7, R25, R24 ;  /* 0x0000001907077223 */ /* 0x004fe40000000018 */
[----:B------:R-:W3:Y:S04]  /*1480*/  LDS R24, [R8+0x10] ;  /* 0x0000100008187984 */ /* 0x000ee80000000800 */
[----:B------:R-:W4:Y:S01]  /*1490*/  LDS R25, [R8+0x14] ;  /* 0x0000140008197984 */ /* 0x000f220000000800 */
[----:B---3--:R-:W-:-:S03]  /*14a0*/  FFMA R10, R10, R24, R7 ;  /* 0x000000180a0a7223 */ /* 0x008fc60000000007 */
[----:B------:R-:W5:Y:S01]  /*14b0*/  LDS R7, [R8+0x18] ;  /* 0x0000180008077984 */ /* 0x000f620000000800 */
[----:B----4-:R-:W-:-:S03]  /*14c0*/  FFMA R10, R11, R25, R10 ;  /* 0x000000190b0a7223 */ /* 0x010fc6000000000a */
[----:B------:R-:W0:Y:S01]  /*14d0*/  LDS R24, [R8+0x1c] ;  /* 0x00001c0008187984 */ /* 0x000e220000000800 */
[----:B-----5:R-:W-:-:S04]  /*14e0*/  FFMA R10, R9, R7, R10 ;  /* 0x00000007090a7223 */ /* 0x020fc8000000000a */
[----:B0-----:R-:W-:-:S07]  /*14f0*/  FFMA R7, R23, R24, R10 ;  /* 0x0000001817077223 */ /* 0x001fce000000000a */
.L_x_12:
[----:B------:R-:W-:Y:S05]  /*1500*/  @!P1 BRA `(.L_x_11) ;  /* 0x0000000000bc9947 */ /* 0x000fea0003800000 */
[----:B------:R-:W-:Y:S02]  /*1510*/  ISETP.GE.U32.AND P0, PT, R17, 0x3, PT ;  /* 0x000000031100780c */ /* 0x000fe40003f06070 */
[----:B------:R-:W-:-:S11]  /*1520*/  ISETP.NE.AND P1, PT, R3, RZ, PT ;  /* 0x000000ff0300720c */ /* 0x000fd60003f25270 */
[----:B------:R-:W-:Y:S05]  /*1530*/  @!P0 BRA `(.L_x_13) ;  /* 0x0000000000588947 */ /* 0x000fea0003800000 */
[----:B------:R-:W1:Y:S01]  /*1540*/  LDC.64 R4, c[0x0][0x380] ;  /* 0x0000e000ff047b82 */ /* 0x000e620000000a00 */
[----:B------:R-:W-:Y:S01]  /*1550*/  IMAD.IADD R9, R21, 0x1, R6 ;  /* 0x0000000115097824 */ /* 0x000fe200078e0206 */
[----:B0-----:R-:W0:Y:S01]  /*1560*/  S2R R25, SR_CgaCtaId ;  /* 0x0000000000197919 */ /* 0x001e220000008800 */
[----:B------:R-:W2:Y:S02]  /*1570*/  LDCU UR5, c[0x0][0x3a4] ;  /* 0x00007480ff0577ac */ /* 0x000ea40008000800 */
[----:B-1----:R-:W-:-:S05]  /*1580*/  IMAD.WIDE R4, R9, 0x4, R4 ;  /* 0x0000000409047825 */ /* 0x002fca00078e0204 */
[----:B------:R-:W3:Y:S04]  /*1590*/  LDG.E R10, desc[UR8][R4.64] ;  /* 0x00000008040a7981 */ /* 0x000ee8000c1e1900 */
[----:B------:R-:W4:Y:S04]  /*15a0*/  LDG.E R9, desc[UR8][R4.64+0x4] ;  /* 0x0000040804097981 */ /* 0x000f28000c1e1900 */
[----:B------:R-:W5:Y:S04]  /*15b0*/  LDG.E R8, desc[UR8][R4.64+0x8] ;  /* 0x0000080804087981 */ /* 0x000f68000c1e1900 */
[----:B------:R1:W5:Y:S01]  /*15c0*/  LDG.E R11, desc[UR8][R4.64+0xc] ;  /* 0x00000c08040b7981 */ /* 0x000362000c1e1900 */
[----:B------:R-:W-:Y:S01]  /*15d0*/  MOV R24, 0x400 ;  /* 0x0000040000187802 */ /* 0x000fe20000000f00 */
[----:B--2---:R-:W-:-:S02]  /*15e0*/  IMAD R23, R26, UR5, R6 ;  /* 0x000000051a177c24 */ /* 0x004fc4000f8e0206 */
[----:B------:R-:W-:Y:S01]  /*15f0*/  VIADD R6, R6, 0x4 ;  /* 0x0000000406067836 */ /* 0x000fe20000000000 */
[----:B0-----:R-:W-:-:S04]  /*1600*/  LEA R24, R25, R24, 0x18 ;  /* 0x0000001819187211 */ /* 0x001fc800078ec0ff */
[----:B------:R-:W-:-:S05]  /*1610*/  LEA R23, R23, R24, 0x2 ;  /* 0x0000001817177211 */ /* 0x000fca00078e10ff */
[----:B------:R-:W3:Y:S04]  /*1620*/  LDS R24, [R23] ;  /* 0x0000000017187984 */ /* 0x000ee80000000800 */
[----:B------:R-:W4:Y:S04]  /*1630*/  LDS R25, [R23+0x4] ;  /* 0x0000040017197984 */ /* 0x000f280000000800 */
[----:B-1----:R-:W-:Y:S01]  /*1640*/  LDS R4, [R23+0xc] ;  /* 0x00000c0017047984 */ /* 0x002fe20000000800 */
[----:B---3--:R-:W-:-:S03]  /*1650*/  FFMA R10, R10, R24, R7 ;  /* 0x000000180a0a7223 */ /* 0x008fc60000000007 */
[----:B------:R-:W5:Y:S01]  /*1660*/  LDS R7, [R23+0x8] ;  /* 0x0000080017077984 */ /* 0x000f620000000800 */
[----:B----4-:R-:W-:-:S04]  /*1670*/  FFMA R9, R9, R25, R10 ;  /* 0x0000001909097223 */ /* 0x010fc8000000000a */
[----:B-----5:R-:W-:-:S04]  /*1680*/  FFMA R8, R8, R7, R9 ;  /* 0x0000000708087223 */ /* 0x020fc80000000009 */
[----:B------:R-:W-:-:S07]  /*1690*/  FFMA R7, R11, R4, R8 ;  /* 0x000000040b077223 */ /* 0x000fce0000000008 */
.L_x_13:
[----:B------:R-:W-:Y:S05]  /*16a0*/  @!P1 BRA `(.L_x_11) ;  /* 0x0000000000549947 */ /* 0x000fea0003800000 */
[----:B------:R-:W1:Y:S01]  /*16b0*/  LDC.64 R4, c[0x0][0x380] ;  /* 0x0000e000ff047b82 */ /* 0x000e620000000a00 */
[----:B------:R-:W-:Y:S01]  /*16c0*/  IADD3 R9, PT, PT, R21, R6, RZ ;  /* 0x0000000615097210 */ /* 0x000fe20007ffe0ff */
[----:B0-----:R-:W0:Y:S01]  /*16d0*/  S2R R10, SR_CgaCtaId ;  /* 0x00000000000a7919 */ /* 0x001e220000008800 */
[----:B------:R-:W2:Y:S03]  /*16e0*/  LDCU UR5, c[0x0][0x3a4] ;  /* 0x00007480ff0577ac */ /* 0x000ea60008000800 */
[----:B-1----:R-:W-:-:S05]  /*16f0*/  IMAD.WIDE R4, R9, 0x4, R4 ;  /* 0x0000000409047825 */ /* 0x002fca00078e0204 */
[----:B------:R-:W3:Y:S01]  /*1700*/  LDG.E R8, desc[UR8][R4.64] ;  /* 0x0000000804087981 */ /* 0x000ee2000c1e1900 */
[----:B------:R-:W-:Y:S01]  /*1710*/  MOV R9, 0x400 ;  /* 0x0000040000097802 */ /* 0x000fe20000000f00 */
[----:B--2---:R-:W-:Y:S01]  /*1720*/  IMAD R6, R26, UR5, R6 ;  /* 0x000000051a067c24 */ /* 0x004fe2000f8e0206 */
[----:B------:R-:W-:Y:S02]  /*1730*/  ISETP.NE.AND P0, PT, R3, 0x1, PT ;  /* 0x000000010300780c */ /* 0x000fe40003f05270 */
[----:B0-----:R-:W-:-:S05]  /*1740*/  LEA R9, R10, R9, 0x18 ;  /* 0x000000090a097211 */ /* 0x001fca00078ec0ff */
[----:B------:R-:W-:-:S05]  /*1750*/  IMAD R11, R6, 0x4, R9 ;  /* 0x00000004060b7824 */ /* 0x000fca00078e0209 */
[----:B------:R-:W3:Y:S02]  /*1760*/  LDS R6, [R11] ;  /* 0x000000000b067984 */ /* 0x000ee40000000800 */
[----:B---3--:R-:W-:Y:S01]  /*1770*/  FFMA R7, R8, R6, R7 ;  /* 0x0000000608077223 */ /* 0x008fe20000000007 */
[----:B------:R-:W-:Y:S06]  /*1780*/  @!P0 BRA `(.L_x_11) ;  /* 0x00000000001c8947 */ /* 0x000fec0003800000 */
[----:B------:R-:W-:Y:S01]  /*1790*/  ISETP.NE.AND P0, PT, R3, 0x2, PT ;  /* 0x000000020300780c */ /* 0x000fe20003f05270 */
[----:B------:R-:W2:Y:S04]  /*17a0*/  LDG.E R6, desc[UR8][R4.64+0x4] ;  /* 0x0000040804067981 */ /* 0x000ea8000c1e1900 */
[----:B------:R-:W2:Y:S08]  /*17b0*/  LDS R8, [R11+0x4] ;  /* 0x000004000b087984 */ /* 0x000eb00000000800 */
[----:B------:R-:W3:Y:S04]  /*17c0*/  @P0 LDG.E R10, desc[UR8][R4.64+0x8] ;  /* 0x00000808040a0981 */ /* 0x000ee8000c1e1900 */
[----:B------:R-:W3:Y:S01]  /*17d0*/  @P0 LDS R9, [R11+0x8] ;  /* 0x000008000b090984 */ /* 0x000ee20000000800 */
[----:B--2---:R-:W-:-:S04]  /*17e0*/  FFMA R7, R6, R8, R7 ;  /* 0x0000000806077223 */ /* 0x004fc80000000007 */
[----:B---3--:R-:W-:-:S07]  /*17f0*/  @P0 FFMA R7, R10, R9, R7 ;  /* 0x000000090a070223 */ /* 0x008fce0000000007 */
.L_x_11:
[----:B------:R-:W1:Y:S01]  /*1800*/  MUFU.RCP R4, R13 ;  /* 0x0000000d00047308 */ /* 0x000e620000001000 */
[----:B------:R-:W-:Y:S07]  /*1810*/  BSSY.RECONVERGENT B0, `(.L_x_14) ;  /* 0x000000b000007945 */ /* 0x000fee0003800200 */
[----:B------:R-:W2:Y:S01]  /*1820*/  FCHK P0, R7, R13 ;  /* 0x0000000d07007302 */ /* 0x000ea20000000000 */
[----:B-1----:R-:W-:-:S04]  /*1830*/  FFMA R5, -R13, R4, 1 ;  /* 0x3f8000000d057423 */ /* 0x002fc80000000104 */
[----:B------:R-:W-:-:S04]  /*1840*/  FFMA R4, R4, R5, R4 ;  /* 0x0000000504047223 */ /* 0x000fc80000000004 */
[----:B------:R-:W-:-:S04]  /*1850*/  FFMA R6, R4, R7, RZ ;  /* 0x0000000704067223 */ /* 0x000fc800000000ff */
[----:B------:R-:W-:-:S04]  /*1860*/  FFMA R5, -R13, R6, R7 ;  /* 0x000000060d057223 */ /* 0x000fc80000000107 */
[----:B------:R-:W-:Y:S01]  /*1870*/  FFMA R4, R4, R5, R6 ;  /* 0x0000000504047223 */ /* 0x000fe20000000006 */
[----:B--2---:R-:W-:Y:S06]  /*1880*/  @!P0 BRA `(.L_x_15) ;  /* 0x00000000000c8947 */ /* 0x004fec0003800000 */
[----:B------:R-:W-:-:S07]  /*1890*/  MOV R6, 0x18b0 ;  /* 0x000018b000067802 */ /* 0x000fce0000000f00 */
[----:B0-----:R-:W-:Y:S05]  /*18a0*/  CALL.REL.NOINC `($__internal_1_$__cuda_sm3x_div_rn_noftz_f32_slowpath) ;  /* 0x0000001000487944 */ /* 0x001fea0003c00000 */
[----:B------:R-:W-:-:S07]  /*18b0*/  MOV R4, R7 ;  /* 0x0000000700047202 */ /* 0x000fce0000000f00 */
.L_x_15:
[----:B------:R-:W-:Y:S05]  /*18c0*/  BSYNC.RECONVERGENT B0 ;  /* 0x0000000000007941 */ /* 0x000fea0003800200 */
.L_x_14:
[----:B------:R-:W-:Y:S02]  /*18d0*/  HFMA2 R6, -RZ, RZ, 3.7421875, 0 ;  /* 0x437c0000ff067431 */ /* 0x000fe400000001ff */
[----:B------:R-:W-:-:S04]  /*18e0*/  IMAD.MOV.U32 R5, RZ, RZ, 0x3bbb989d ;  /* 0x3bbb989dff057424 */ /* 0x000fc800078e00ff */
[----:B------:R-:W-:-:S04]  /*18f0*/  FFMA.SAT R5, R4, R5, 0.5 ;  /* 0x3f00000004057423 */ /* 0x000fc80000002005 */
[----:B------:R-:W-:-:S04]  /*1900*/  FFMA.RM R5, R5, R6, 12582913 ;  /* 0x4b40000105057423 */ /* 0x000fc80000004006 */
[C---:B------:R-:W-:Y:S01]  /*1910*/  FADD R7, R5.reuse, -12583039 ;  /* 0xcb40007f05077421 */ /* 0x040fe20000000000 */
[----:B------:R-:W-:-:S03]  /*1920*/  IMAD.SHL.U32 R23, R5, 0x800000, RZ ;  /* 0x0080000005177824 */ /* 0x000fc600078e00ff */
[----:B------:R-:W-:-:S04]  /*1930*/  FFMA R7, R4, 1.4426950216293334961, -R7 ;  /* 0x3fb8aa3b04077823 */ /* 0x000fc80000000807 */
[----:B------:R-:W-:Y:S01]  /*1940*/  FFMA R7, R4, 1.925963033500011079e-08, R7 ;  /* 0x32a5706004077823 */ /* 0x000fe20000000007 */
[----:B------:R-:W-:-:S03]  /*1950*/  MOV R4, RZ ;  /* 0x000000ff00047202 */ /* 0x000fc60000000f00 */
[----:B------:R-:W1:Y:S02]  /*1960*/  MUFU.EX2 R6, R7 ;  /* 0x0000000700067308 */ /* 0x000e640000000800 */
[----:B-1----:R-:W-:Y:S01]  /*1970*/  FMUL R23, R23, R6 ;  /* 0x0000000617177220 */ /* 0x002fe20000400000 */
[----:B------:R-:W-:Y:S06]  /*1980*/  @!P2 BRA `(.L_x_16) ;  /* 0x0000000000c4a947 */ /* 0x000fec0003800000 */
[----:B0-----:R-:W-:Y:S01]  /*1990*/  IMAD.MOV.U32 R25, RZ, RZ, RZ ;  /* 0x000000ffff197224 */ /* 0x001fe200078e00ff */
[----:B------:R-:W0:Y:S06]  /*19a0*/  LDCU UR5, c[0x0][0x3a4] ;  /* 0x00007480ff0577ac */ /* 0x000e2c0008000800 */
.L_x_17:
[----:B-1----:R-:W-:-:S05]  /*19b0*/  LEA R24, R25, R1, 0x2 ;  /* 0x0000000119187211 */ /* 0x002fca00078e10ff */
[----:B------:R-:W2:Y:S04]  /*19c0*/  LDL.128 R4, [R24] ;  /* 0x0000000018047983 */ /* 0x000ea80000100c00 */
[----:B------:R-:W3:Y:S01]  /*19d0*/  LDL.128 R8, [R24+0x10] ;  /* 0x0000100018087983 */ /* 0x000ee20000100c00 */
[----:B0-----:R-:W-:-:S04]  /*19e0*/  IMAD R27, R26, UR5, R25 ;  /* 0x000000051a1b7c24 */ /* 0x001fc8000f8e0219 */
[----:B------:R-:W-:-:S05]  /*19f0*/  IMAD R27, R27, 0x4, R22 ;  /* 0x000000041b1b7824 */ /* 0x000fca00078e0216 */
[----:B------:R-:W2:Y:S04]  /*1a00*/  LDS R28, [R27] ;  /* 0x000000001b1c7984 */ /* 0x000ea80000000800 */
[----:B------:R-:W0:Y:S01]  /*1a10*/  LDS R29, [R27+0x8] ;  /* 0x000008001b1d7984 */ /* 0x000e220000000800 */
[C---:B--2---:R-:W-:Y:S01]  /*1a20*/  FFMA R4, R23.reuse, R28, R4 ;  /* 0x0000001c17047223 */ /* 0x044fe20000000004 */
[C---:B0-----:R-:W-:Y:S02]  /*1a30*/  FFMA R6, R23.reuse, R29, R6 ;  /* 0x0000001d17067223 */ /* 0x041fe40000000006 */
[----:B------:R-:W0:Y:S04]  /*1a40*/  LDS R28, [R27+0x4] ;  /* 0x000004001b1c7984 */ /* 0x000e280000000800 */
[----:B------:R-:W3:Y:S01]  /*1a50*/  LDS R29, [R27+0x10] ;  /* 0x000010001b1d7984 */ /* 0x000ee20000000800 */
[----:B0-----:R-:W-:-:S03]  /*1a60*/  FFMA R5, R23, R28, R5 ;  /* 0x0000001c17057223 */ /* 0x001fc60000000005 */
[----:B------:R-:W0:Y:S01]  /*1a70*/  LDS R28, [R27+0xc] ;  /* 0x00000c001b1c7984 */ /* 0x000e220000000800 */
[----:B---3--:R-:W-:-:S03]  /*1a80*/  FFMA R8, R23, R29, R8 ;  /* 0x0000001d17087223 */ /* 0x008fc60000000008 */
[----:B------:R-:W1:Y:S01]  /*1a90*/  LDS R29, [R27+0x18] ;  /* 0x000018001b1d7984 */ /* 0x000e620000000800 */
[----:B0-----:R-:W-:-:S03]  /*1aa0*/  FFMA R7, R23, R28, R7 ;  /* 0x0000001c17077223 */ /* 0x001fc60000000007 */
[----:B------:R-:W0:Y:S04]  /*1ab0*/  LDS R28, [R27+0x14] ;  /* 0x000014001b1c7984 */ /* 0x000e280000000800 */
[----:B------:R2:W-:Y:S04]  /*1ac0*/  STL.128 [R24], R4 ;  /* 0x0000000418007387 */ /* 0x0005e80000100c00 */
[----:B--2---:R-:W2:Y:S01]  /*1ad0*/  LDL.128 R4, [R24+0x20] ;  /* 0x0000200018047983 */ /* 0x004ea20000100c00 */
[----:B-1----:R-:W-:-:S03]  /*1ae0*/  FFMA R10, R23, R29, R10 ;  /* 0x0000001d170a7223 */ /* 0x002fc6000000000a */
[----:B------:R-:W-:Y:S01]  /*1af0*/  LDS R29, [R27+0x28] ;  /* 0x000028001b1d7984 */ /* 0x000fe20000000800 */
[----:B0-----:R-:W-:-:S03]  /*1b00*/  FFMA R9, R23, R28, R9 ;  /* 0x0000001c17097223 */ /* 0x001fc60000000009 */
[----:B------:R-:W0:Y:S02]  /*1b10*/  LDS R28, [R27+0x1c] ;  /* 0x00001c001b1c7984 */ /* 0x000e240000000800 */
[----:B0-----:R-:W-:Y:S02]  /*1b20*/  FFMA R11, R23, R28, R11 ;  /* 0x0000001c170b7223 */ /* 0x001fe4000000000b */
[----:B------:R-:W2:Y:S04]  /*1b30*/  LDS R28, [R27+0x20] ;  /* 0x000020001b1c7984 */ /* 0x000ea80000000800 */
[----:B------:R0:W-:Y:S04]  /*1b40*/  STL.128 [R24+0x10], R8 ;  /* 0x0000100818007387 */ /* 0x0001e80000100c00 */
[----:B0-----:R-:W3:Y:S01]  /*1b50*/  LDL.128 R8, [R24+0x30] ;  /* 0x0000300018087983 */ /* 0x001ee20000100c00 */
[----:B------:R-:W-:-:S04]  /*1b60*/  IADD3 R25, PT, PT, R25, 0x10, RZ ;  /* 0x0000001019197810 */ /* 0x000fc80007ffe0ff */
[----:B------:R-:W-:Y:S01]  /*1b70*/  ISETP.NE.AND P0, PT, R25, R15, PT ;  /* 0x0000000f1900720c */ /* 0x000fe20003f05270 */
[C---:B--2---:R-:W-:Y:S01]  /*1b80*/  FFMA R4, R23.reuse, R28, R4 ;  /* 0x0000001c17047223 */ /* 0x044fe20000000004 */
[C---:B------:R-:W-:Y:S01]  /*1b90*/  FFMA R6, R23.reuse, R29, R6 ;  /* 0x0000001d17067223 */ /* 0x040fe20000000006 */
[----:B------:R-:W0:Y:S04]  /*1ba0*/  LDS R28, [R27+0x24] ;  /* 0x000024001b1c7984 */ /* 0x000e280000000800 */
[----:B------:R-:W-:Y:S01]  /*1bb0*/  LDS R29, [R27+0x30] ;  /* 0x000030001b1d7984 */ /* 0x000fe20000000800 */
[----:B0-----:R-:W-:-:S03]  /*1bc0*/  FFMA R5, R23, R28, R5 ;  /* 0x0000001c17057223 */ /* 0x001fc60000000005 */
[----:B------:R-:W0:Y:S02]  /*1bd0*/  LDS R28, [R27+0x2c] ;  /* 0x00002c001b1c7984 */ /* 0x000e240000000800 */
[C---:B0-----:R-:W-:Y:S01]  /*1be0*/  FFMA R7, R23.reuse, R28, R7 ;  /* 0x0000001c17077223 */ /* 0x041fe20000000007 */
[C---:B---3--:R-:W-:Y:S01]  /*1bf0*/  FFMA R8, R23.reuse, R29, R8 ;  /* 0x0000001d17087223 */ /* 0x048fe20000000008 */
[----:B------:R-:W0:Y:S04]  /*1c00*/  LDS R28, [R27+0x34] ;  /* 0x000034001b1c7984 */ /* 0x000e280000000800 */
[----:B------:R-:W-:Y:S04]  /*1c10*/  STL.128 [R24+0x20], R4 ;  /* 0x0000200418007387 */ /* 0x000fe80000100c00 */
[----:B------:R-:W1:Y:S04]  /*1c20*/  LDS R29, [R27+0x38] ;  /* 0x000038001b1d7984 */ /* 0x000e680000000800 */
[----:B------:R-:W2:Y:S01]  /*1c30*/  LDS R4, [R27+0x3c] ;  /* 0x00003c001b047984 */ /* 0x000ea20000000800 */
[C---:B0-----:R-:W-:Y:S01]  /*1c40*/  FFMA R9, R23.reuse, R28, R9 ;  /* 0x0000001c17097223 */ /* 0x041fe20000000009 */
[C---:B-1----:R-:W-:Y:S01]  /*1c50*/  FFMA R10, R23.reuse, R29, R10 ;  /* 0x0000001d170a7223 */ /* 0x042fe2000000000a */
[----:B--2---:R-:W-:-:S05]  /*1c60*/  FFMA R11, R23, R4, R11 ;  /* 0x00000004170b7223 */ /* 0x004fca000000000b */
[----:B------:R1:W-:Y:S01]  /*1c70*/  STL.128 [R24+0x30], R8 ;  /* 0x0000300818007387 */ /* 0x0003e20000100c00 */
[----:B------:R-:W-:Y:S05]  /*1c80*/  @P0 BRA `(.L_x_17) ;  /* 0xfffffffc00480947 */ /* 0x000fea000383ffff */
[----:B------:R-:W-:-:S07]  /*1c90*/  IMAD.MOV.U32 R4, RZ, RZ, R15 ;  /* 0x000000ffff047224 */ /* 0x000fce00078e000f */
.L_x_16:
[----:B------:R-:W-:Y:S05]  /*1ca0*/  @!P3 BRA `(.L_x_18) ;  /* 0x00000004005cb947 */ /* 0x000fea0003800000 */
[----:B------:R-:W-:Y:S02]  /*1cb0*/  IADD3 R5, PT, PT, R20, -0x1, RZ ;  /* 0xffffffff14057810 */ /* 0x000fe40007ffe0ff */
[----:B------:R-:W-:Y:S02]  /*1cc0*/  ISETP.NE.AND P1, PT, R2, RZ, PT ;  /* 0x000000ff0200720c */ /* 0x000fe40003f25270 */
[----:B------:R-:W-:-:S13]  /*1cd0*/  ISETP.GE.U32.AND P0, PT, R5, 0x7, PT ;  /* 0x000000070500780c */ /* 0x000fda0003f06070 */
[----:B------:R-:W-:Y:S05]  /*1ce0*/  @!P0 BRA `(.L_x_19) ;  /* 0x0000000000948947 */ /* 0x000fea0003800000 */
[----:B------:R-:W-:Y:S01]  /*1cf0*/  IMAD R5, R4, 0x4, R1 ;  /* 0x0000000404057824 */ /* 0x000fe200078e0201 */
[----:B------:R-:W2:Y:S04]  /*1d00*/  LDCU UR5, c[0x0][0x3a4] ;  /* 0x00007480ff0577ac */ /* 0x000ea80008000800 */
[----:B------:R-:W3:Y:S04]  /*1d10*/  LDL R28, [R5] ;  /* 0x00000000051c7983 */ /* 0x000ee80000100800 */
[----:B01----:R-:W4:Y:S04]  /*1d20*/  LDL R11, [R5+0x4] ;  /* 0x00000400050b7983 */ /* 0x003f280000100800 */
[----:B------:R-:W5:Y:S04]  /*1d30*/  LDL R24, [R5+0x8] ;  /* 0x0000080005187983 */ /* 0x000f680000100800 */
[----:B------:R-:W5:Y:S01]  /*1d40*/  LDL R8, [R5+0xc] ;  /* 0x00000c0005087983 */ /* 0x000f620000100800 */
[----:B--2---:R-:W-:-:S05]  /*1d50*/  IMAD R7, R26, UR5, R4 ;  /* 0x000000051a077c24 */ /* 0x004fca000f8e0204 */
[----:B------:R-:W-:-:S05]  /*1d60*/  LEA R6, R7, R22, 0x2 ;  /* 0x0000001607067211 */ /* 0x000fca00078e10ff */
[----:B------:R-:W3:Y:S04]  /*1d70*/  LDS R10, [R6] ;  /* 0x00000000060a7984 */ /* 0x000ee80000000800 */
[----:B------:R-:W-:Y:S04]  /*1d80*/  LDS R7, [R6+0x8] ;  /* 0x0000080006077984 */ /* 0x000fe80000000800 */
[----:B------:R-:W-:Y:S01]  /*1d90*/  LDS R27, [R6+0xc] ;  /* 0x00000c00061b7984 */ /* 0x000fe20000000800 */
[----:B---3--:R-:W-:-:S03]  /*1da0*/  FFMA R9, R23, R10, R28 ;  /* 0x0000000a17097223 */ /* 0x008fc6000000001c */
[----:B------:R-:W4:Y:S04]  /*1db0*/  LDS R28, [R6+0x4] ;  /* 0x00000400061c7984 */ /* 0x000f280000000800 */
[----:B------:R-:W2:Y:S01]  /*1dc0*/  LDL R10, [R5+0x10] ;  /* 0x00001000050a7983 */ /* 0x000ea20000100800 */
[----:B----4-:R-:W-:-:S03]  /*1dd0*/  FFMA R11, R23, R28, R11 ;  /* 0x0000001c170b7223 */ /* 0x010fc6000000000b */
[----:B------:R-:W3:Y:S01]  /*1de0*/  LDL R28, [R5+0x14] ;  /* 0x00001400051c7983 */ /* 0x000ee20000100800 */
[----:B-----5:R-:W-:-:S03]  /*1df0*/  FFMA R25, R23, R7, R24 ;  /* 0x0000000717197223 */ /* 0x020fc60000000018 */
[----:B------:R-:W4:Y:S04]  /*1e00*/  LDL R7, [R5+0x18] ;  /* 0x0000180005077983 */ /* 0x000f280000100800 */
[----:B------:R-:W5:Y:S04]  /*1e10*/  LDL R24, [R5+0x1c] ;  /* 0x00001c0005187983 */ /* 0x000f680000100800 */
[----:B------:R-:W-:Y:S04]  /*1e20*/  STL [R5], R9 ;  /* 0x0000000905007387 */ /* 0x000fe80000100800 */
[----:B------:R-:W2:Y:S04]  /*1e30*/  LDS R9, [R6+0x10] ;  /* 0x0000100006097984 */ /* 0x000ea80000000800 */
[----:B------:R-:W-:Y:S04]  /*1e40*/  STL [R5+0x4], R11 ;  /* 0x0000040b05007387 */ /* 0x000fe80000100800 */
[----:B------:R-:W-:Y:S01]  /*1e50*/  LDS R11, [R6+0x1c] ;  /* 0x00001c00060b7984 */ /* 0x000fe20000000800 */
[----:B------:R-:W-:-:S03]  /*1e60*/  FFMA R8, R23, R27, R8 ;  /* 0x0000001b17087223 */ /* 0x000fc60000000008 */
[----:B------:R-:W-:Y:S04]  /*1e70*/  STL [R5+0x8], R25 ;  /* 0x0000081905007387 */ /* 0x000fe80000100800 */
[----:B------:R-:W-:Y:S01]  /*1e80*/  STL [R5+0xc], R8 ;  /* 0x00000c0805007387 */ /* 0x000fe20000100800 */
[----:B------:R-:W-:Y:S02]  /*1e90*/  VIADD R4, R4, 0x8 ;  /* 0x0000000804047836 */ /* 0x000fe40000000000 */
[C---:B--2---:R-:W-:Y:S02]  /*1ea0*/  FFMA R10, R23.reuse, R9, R10 ;  /* 0x00000009170a7223 */ /* 0x044fe4000000000a */
[----:B------:R-:W3:Y:S02]  /*1eb0*/  LDS R9, [R6+0x14] ;  /* 0x0000140006097984 */ /* 0x000ee40000000800 */
[----:B---3--:R-:W-:-:S02]  /*1ec0*/  FFMA R28, R23, R9, R28 ;  /* 0x00000009171c7223 */ /* 0x008fc4000000001c */
[----:B------:R-:W4:Y:S01]  /*1ed0*/  LDS R9, [R6+0x18] ;  /* 0x0000180006097984 */ /* 0x000f220000000800 */
[----:B-----5:R-:W-:-:S03]  /*1ee0*/  FFMA R24, R23, R11, R24 ;  /* 0x0000000b17187223 */ /* 0x020fc60000000018 */
[----:B------:R2:W-:Y:S04]  /*1ef0*/  STL [R5+0x10], R10 ;  /* 0x0000100a05007387 */ /* 0x0005e80000100800 */
[----:B------:R2:W-:Y:S04]  /*1f00*/  STL [R5+0x14], R28 ;  /* 0x0000141c05007387 */ /* 0x0005e80000100800 */
[----:B------:R2:W-:Y:S01]  /*1f10*/  STL [R5+0x1c], R24 ;  /* 0x00001c1805007387 */ /* 0x0005e20000100800 */
[----:B----4-:R-:W-:-:S05]  /*1f20*/  FFMA R7, R23, R9, R7 ;  /* 0x0000000917077223 */ /* 0x010fca0000000007 */
[----:B------:R2:W-:Y:S02]  /*1f30*/  STL [R5+0x18], R7 ;  /* 0x0000180705007387 */ /* 0x0005e40000100800 */
.L_x_19:
[----:B------:R-:W-:Y:S05]  /*1f40*/  @!P1 BRA `(.L_x_18) ;  /* 0x0000000000b49947 */ /* 0x000fea0003800000 */
[----:B------:R-:W-:Y:S02]  /*1f50*/  ISETP.GE.U32.AND P0, PT, R17, 0x3, PT ;  /* 0x000000031100780c */ /* 0x000fe40003f06070 */
[----:B------:R-:W-:-:S11]  /*1f60*/  ISETP.NE.AND P1, PT, R3, RZ, PT ;  /* 0x000000ff0300720c */ /* 0x000fd60003f25270 */
[----:B------:R-:W-:Y:S05]  /*1f70*/  @!P0 BRA `(.L_x_20) ;  /* 0x0000000000548947 */ /* 0x000fea0003800000 */
[----:B--2---:R-:W-:Y:S01]  /*1f80*/  LEA R5, R4, R1, 0x2 ;  /* 0x0000000104057211 */ /* 0x004fe200078e10ff */
[----:B------:R-:W2:Y:S04]  /*1f90*/  LDCU UR5, c[0x0][0x3a4] ;  /* 0x00007480ff0577ac */ /* 0x000ea80008000800 */
[----:B01----:R-:W3:Y:S04]  /*1fa0*/  LDL R10, [R5] ;  /* 0x00000000050a7983 */ /* 0x003ee80000100800 */
[----:B------:R-:W4:Y:S04]  /*1fb0*/  LDL R24, [R5+0x4] ;  /* 0x0000040005187983 */ /* 0x000f280000100800 */
[----:B------:R-:W5:Y:S04]  /*1fc0*/  LDL R8, [R5+0x8] ;  /* 0x0000080005087983 */ /* 0x000f680000100800 */
[----:B------:R-:W4:Y:S01]  /*1fd0*/  LDL R6, [R5+0xc] ;  /* 0x00000c0005067983 */ /* 0x000f220000100800 */
[----:B--2---:R-:W-:Y:S01]  /*1fe0*/  IMAD R7, R26, UR5, R4 ;  /* 0x000000051a077c24 */ /* 0x004fe2000f8e0204 */
[----:B------:R-:W-:-:S03]  /*1ff0*/  IADD3 R4, PT, PT, R4, 0x4, RZ ;  /* 0x0000000404047810 */ /* 0x000fc60007ffe0ff */
[----:B------:R-:W-:-:S05]  /*2000*/  IMAD R7, R7, 0x4, R22 ;  /* 0x0000000407077824 */ /* 0x000fca00078e0216 */
[----:B------:R-:W3:Y:S04]  /*2010*/  LDS R9, [R7] ;  /* 0x0000000007097984 */ /* 0x000ee80000000800 */
[----:B------:R-:W5:Y:S04]  /*2020*/  LDS R11, [R7+0x8] ;  /* 0x00000800070b7984 */ /* 0x000f680000000800 */
[----:B------:R-:W4:Y:S01]  /*2030*/  LDS R25, [R7+0xc] ;  /* 0x00000c0007197984 */ /* 0x000f220000000800 */
[----:B---3--:R-:W-:-:S03]  /*2040*/  FFMA R10, R23, R9, R10 ;  /* 0x00000009170a7223 */ /* 0x008fc6000000000a */
[----:B------:R-:W0:Y:S04]  /*2050*/  LDS R9, [R7+0x4] ;  /* 0x0000040007097984 */ /* 0x000e280000000800 */
[----:B------:R3:W-:Y:S01]  /*2060*/  STL [R5], R10 ;  /* 0x0000000a05007387 */ /* 0x0007e20000100800 */
[C---:B-----5:R-:W-:Y:S01]  /*2070*/  FFMA R8, R23.reuse, R11, R8 ;  /* 0x0000000b17087223 */ /* 0x060fe20000000008 */
[----:B----4-:R-:W-:-:S04]  /*2080*/  FFMA R6, R23, R25, R6 ;  /* 0x0000001917067223 */ /* 0x010fc80000000006 */
[----:B------:R3:W-:Y:S04]  /*2090*/  STL [R5+0x8], R8 ;  /* 0x0000080805007387 */ /* 0x0007e80000100800 */
[----:B------:R3:W-:Y:S01]  /*20a0*/  STL [R5+0xc], R6 ;  /* 0x00000c0605007387 */ /* 0x0007e20000100800 */
[----:B0-----:R-:W-:-:S05]  /*20b0*/  FFMA R24, R23, R9, R24 ;  /* 0x0000000917187223 */ /* 0x001fca0000000018 */
[----:B------:R3:W-:Y:S02]  /*20c0*/  STL [R5+0x4], R24 ;  /* 0x0000041805007387 */ /* 0x0007e40000100800 */
.L_x_20:
[----:B------:R-:W-:Y:S05]  /*20d0*/  @!P1 BRA `(.L_x_18) ;  /* 0x0000000000509947 */ /* 0x000fea0003800000 */
[----:B--23--:R-:W-:Y:S01]  /*20e0*/  IMAD R5, R4, 0x4, R1 ;  /* 0x0000000404057824 */ /* 0x00cfe200078e0201 */
[----:B------:R-:W2:Y:S04]  /*20f0*/  LDCU UR5, c[0x0][0x3a4] ;  /* 0x00007480ff0577ac */ /* 0x000ea80008000800 */
[----:B------:R-:W3:Y:S01]  /*2100*/  LDL R6, [R5] ;  /* 0x0000000005067983 */ /* 0x000ee20000100800 */
[----:B------:R-:W-:Y:S01]  /*2110*/  ISETP.NE.AND P0, PT, R3, 0x1, PT ;  /* 0x000000010300780c */ /* 0x000fe20003f05270 */
[----:B--2---:R-:W-:-:S05]  /*2120*/  IMAD R7, R26, UR5, R4 ;  /* 0x000000051a077c24 */ /* 0x004fca000f8e0204 */
[----:B------:R-:W-:-:S05]  /*2130*/  LEA R7, R7, R22, 0x2 ;  /* 0x0000001607077211 */ /* 0x000fca00078e10ff */
[----:B------:R-:W3:Y:S02]  /*2140*/  LDS R4, [R7] ;  /* 0x0000000007047984 */ /* 0x000ee40000000800 */
[----:B---3--:R-:W-:-:S05]  /*2150*/  FFMA R4, R23, R4, R6 ;  /* 0x0000000417047223 */ /* 0x008fca0000000006 */
[----:B------:R4:W-:Y:S01]  /*2160*/  STL [R5], R4 ;  /* 0x0000000405007387 */ /* 0x0009e20000100800 */
[----:B------:R-:W-:Y:S05]  /*2170*/  @!P0 BRA `(.L_x_18) ;  /* 0x0000000000288947 */ /* 0x000fea0003800000 */
[----:B------:R-:W2:Y:S01]  /*2180*/  LDL R6, [R5+0x4] ;  /* 0x0000040005067983 */ /* 0x000ea20000100800 */
[----:B------:R-:W-:-:S03]  /*2190*/  ISETP.NE.AND P0, PT, R3, 0x2, PT ;  /* 0x000000020300780c */ /* 0x000fc60003f05270 */
[----:B----4-:R-:W2:Y:S02]  /*21a0*/  LDS R4, [R7+0x4] ;  /* 0x0000040007047984 */ /* 0x010ea40000000800 */
[----:B--2---:R-:W-:-:S05]  /*21b0*/  FFMA R4, R23, R4, R6 ;  /* 0x0000000417047223 */ /* 0x004fca0000000006 */
[----:B------:R2:W-:Y:S03]  /*21c0*/  STL [R5+0x4], R4 ;  /* 0x0000040405007387 */ /* 0x0005e60000100800 */
[----:B------:R-:W-:Y:S05]  /*21d0*/  @!P0 BRA `(.L_x_18) ;  /* 0x0000000000108947 */ /* 0x000fea0003800000 */
[----:B------:R-:W3:Y:S04]  /*21e0*/  LDL R6, [R5+0x8] ;  /* 0x0000080005067983 */ /* 0x000ee80000100800 */
[----:B--2---:R-:W3:Y:S02]  /*21f0*/  LDS R4, [R7+0x8] ;  /* 0x0000080007047984 */ /* 0x004ee40000000800 */
[----:B---3--:R-:W-:-:S05]  /*2200*/  FFMA R4, R23, R4, R6 ;  /* 0x0000000417047223 */ /* 0x008fca0000000006 */
[----:B------:R2:W-:Y:S02]  /*2210*/  STL [R5+0x8], R4 ;  /* 0x0000080405007387 */ /* 0x0005e40000100800 */
.L_x_18:
[----:B------:R-:W5:Y:S01]  /*2220*/  LDCU UR5, c[0x0][0x3a0] ;  /* 0x00007400ff0577ac */ /* 0x000f620008000800 */
[C---:B--2-4-:R-:W-:Y:S01]  /*2230*/  VIADD R4, R26.reuse, 0x1 ;  /* 0x000000011a047836 */ /* 0x054fe20000000000 */
[----:B------:R-:W-:-:S03]  /*2240*/  ISETP.LT.U32.AND P1, PT, R26, 0x1f, PT ;  /* 0x0000001f1a00780c */ /* 0x000fc60003f21070 */
[----:B------:R-:W-:Y:S01]  /*2250*/  IMAD.MOV.U32 R26, RZ, RZ, R4 ;  /* 0x000000ffff1a7224 */ /* 0x000fe200078e0004 */
[----:B---3--:R-:W-:-:S04]  /*2260*/  IADD3 R5, PT, PT, R4, UR12, RZ ;  /* 0x0000000c04057c10 */ /* 0x008fc8000fffe0ff */
[----:B-----5:R-:W-:-:S13]  /*2270*/  ISETP.GE.AND P0, PT, R5, UR5, PT ;  /* 0x0000000505007c0c */ /* 0x020fda000bf06270 */
[----:B------:R-:W-:Y:S05]  /*2280*/  @!P0 BRA P1, `(.L_x_21) ;  /* 0xffffffe800f48947 */ /* 0x000fea000083ffff */
.L_x_8:
[----:B------:R-:W-:Y:S01]  /*2290*/  BAR.SYNC.DEFER_BLOCKING 0x0 ;  /* 0x0000000000007b1d */ /* 0x000fe20000010000 */
[----:B------:R-:W-:-:S04]  /*22a0*/  UIADD3 UR4, UPT, UPT, UR4, 0x1, URZ ;  /* 0x0000000104047890 */ /* 0x000fc8000fffe0ff */
[----:B------:R-:W-:-:S09]  /*22b0*/  UISETP.NE.AND UP0, UPT, UR4, 0x4, UPT ;  /* 0x000000040400788c */ /* 0x000fd2000bf05270 */
[----:B------:R-:W-:Y:S05]  /*22c0*/  BRA.U UP0, `(.L_x_1) ;  /* 0xffffffe100347547 */ /* 0x000fea000b83ffff */
[----:B------:R-:W3:Y:S02]  /*22d0*/  LDC R4, c[0x0][0x3a4] ;  /* 0x0000e900ff047b82 */ /* 0x000ee40000000800 */
[----:B---3--:R-:W-:-:S13]  /*22e0*/  ISETP.GE.AND P0, PT, R4, 0x1, PT ;  /* 0x000000010400780c */ /* 0x008fda0003f06270 */
[----:B------:R-:W-:Y:S05]  /*22f0*/  @!P0 EXIT ;  /* 0x000000000000894d */ /* 0x000fea0003800000 */
[----:B------:R-:W-:Y:S01]  /*2300*/  ISETP.GE.U32.AND P0, PT, R4, 0x10, PT ;  /* 0x000000100400780c */ /* 0x000fe20003f06070 */
[----:B------:R-:W-:-:S12]  /*2310*/  HFMA2 R12, -RZ, RZ, 0, 0 ;  /* 0x00000000ff0c7431 */ /* 0x000fd800000001ff */
[----:B------:R-:W-:Y:S05]  /*2320*/  @!P0 BRA `(.L_x_22) ;  /* 0x00000000008c8947 */ /* 0x000fea0003800000 */
[----:B------:R-:W3:Y:S01]  /*2330*/  LDCU.64 UR4, c[0x0][0x398] ;  /* 0x00007300ff0477ac */ /* 0x000ee20008000a00 */
[----:B------:R-:W-:Y:S01]  /*2340*/  LOP3.LUT R26, R4, 0x7ffffff0, RZ, 0xc0, !PT ;  /* 0x7ffffff0041a7812 */ /* 0x000fe200078ec0ff */
[----:B0-----:R-:W-:-:S03]  /*2350*/  IMAD.MOV.U32 R25, RZ, RZ, R21 ;  /* 0x000000ffff197224 */ /* 0x001fc600078e0015 */
[----:B-1----:R-:W-:Y:S01]  /*2360*/  IADD3 R24, PT, PT, -R26, RZ, RZ ;  /* 0x000000ff1a187210 */ /* 0x002fe20007ffe1ff */
[----:B---3--:R-:W-:-:S04]  /*2370*/  UIADD3 UR4, UP0, UPT, UR4, 0x20, URZ ;  /* 0x0000002004047890 */ /* 0x008fc8000ff1e0ff */
[----:B------:R-:W-:-:S12]  /*2380*/  UIADD3.X UR5, UPT, UPT, URZ, UR5, URZ, UP0, !UPT ;  /* 0x00000005ff057290 */ /* 0x000fd800087fe4ff */
.L_x_23:
[----:B0-2---:R-:W2:Y:S04]  /*2390*/  LDL.128 R4, [R0+-0x20] ;  /* 0xffffe00000047983 */ /* 0x005ea80000100c00 */
[----:B------:R-:W3:Y:S04]  /*23a0*/  LDL.128 R8, [R0+-0x10] ;  /* 0xfffff00000087983 */ /* 0x000ee80000100c00 */
[----:B------:R-:W4:Y:S04]  /*23b0*/  LDL.128 R12, [R0] ;  /* 0x00000000000c7983 */ /* 0x000f280000100c00 */
[----:B------:R0:W5:Y:S01]  /*23c0*/  LDL.128 R16, [R0+0x10] ;  /* 0x0000100000107983 */ /* 0x0001620000100c00 */
[----:B------:R-:W-:Y:S01]  /*23d0*/  MOV R23, UR5 ;  /* 0x0000000500177c02 */ /* 0x000fe20008000f00 */
[----:B------:R-:W-:-:S02]  /*23e0*/  IMAD.U32 R22, RZ, RZ, UR4 ;  /* 0x00000004ff167e24 */ /* 0x000fc4000f8e00ff */
[----:B------:R-:W-:Y:S02]  /*23f0*/  VIADD R24, R24, 0x10 ;  /* 0x0000001018187836 */ /* 0x000fe40000000000 */
[C---:B------:R-:W-:Y:S01]  /*2400*/  IMAD.WIDE R22, R25.reuse, 0x4, R22 ;  /* 0x0000000419167825 */ /* 0x040fe200078e0216 */
[----:B0-----:R-:W-:Y:S02]  /*2410*/  IADD3 R0, PT, PT, R0, 0x40, RZ ;  /* 0x0000004000007810 */ /* 0x001fe40007ffe0ff */
[----:B------:R-:W-:Y:S01]  /*2420*/  ISETP.NE.AND P0, PT, R24, RZ, PT ;  /* 0x000000ff1800720c */ /* 0x000fe20003f05270 */
[----:B------:R-:W-:Y:S01]  /*2430*/  VIADD R25, R25, 0x10 ;  /* 0x0000001019197836 */ /* 0x000fe20000000000 */
[----:B--2---:R0:W-:Y:S04]  /*2440*/  STG.E desc[UR8][R22.64+-0x20], R4 ;  /* 0xffffe00416007986 */ /* 0x0041e8000c101908 */
[----:B------:R0:W-:Y:S04]  /*2450*/  STG.E desc[UR8][R22.64+-0x1c], R5 ;  /* 0xffffe40516007986 */ /* 0x0001e8000c101908 */
[----:B------:R0:W-:Y:S04]  /*2460*/  STG.E desc[UR8][R22.64+-0x18], R6 ;  /* 0xffffe80616007986 */ /* 0x0001e8000c101908 */
[----:B------:R0:W-:Y:S04]  /*2470*/  STG.E desc[UR8][R22.64+-0x14], R7 ;  /* 0xffffec0716007986 */ /* 0x0001e8000c101908 */
[----:B---3--:R0:W-:Y:S04]  /*2480*/  STG.E desc[UR8][R22.64+-0x10], R8 ;  /* 0xfffff00816007986 */ /* 0x0081e8000c101908 */
[----:B------:R0:W-:Y:S04]  /*2490*/  STG.E desc[UR8][R22.64+-0xc], R9 ;  /* 0xfffff40916007986 */ /* 0x0001e8000c101908 */
[----:B------:R0:W-:Y:S04]  /*24a0*/  STG.E desc[UR8][R22.64+-0x8], R10 ;  /* 0xfffff80a16007986 */ /* 0x0001e8000c101908 */
[----:B------:R0:W-:Y:S04]  /*24b0*/  STG.E desc[UR8][R22.64+-0x4], R11 ;  /* 0xfffffc0b16007986 */ /* 0x0001e8000c101908 */
[----:B----4-:R0:W-:Y:S04]  /*24c0*/  STG.E desc[UR8][R22.64], R12 ;  /* 0x0000000c16007986 */ /* 0x0101e8000c101908 */
[----:B------:R0:W-:Y:S04]  /*24d0*/  STG.E desc[UR8][R22.64+0x4], R13 ;  /* 0x0000040d16007986 */ /* 0x0001e8000c101908 */
[----:B------:R0:W-:Y:S04]  /*24e0*/  STG.E desc[UR8][R22.64+0x8], R14 ;  /* 0x0000080e16007986 */ /* 0x0001e8000c101908 */
[----:B------:R0:W-:Y:S04]  /*24f0*/  STG.E desc[UR8][R22.64+0xc], R15 ;  /* 0x00000c0f16007986 */ /* 0x0001e8000c101908 */
[----:B-----5:R0:W-:Y:S04]  /*2500*/  STG.E desc[UR8][R22.64+0x10], R16 ;  /* 0x0000101016007986 */ /* 0x0201e8000c101908 */
[----:B------:R0:W-:Y:S04]  /*2510*/  STG.E desc[UR8][R22.64+0x14], R17 ;  /* 0x0000141116007986 */ /* 0x0001e8000c101908 */
[----:B------:R0:W-:Y:S04]  /*2520*/  STG.E desc[UR8][R22.64+0x18], R18 ;  /* 0x0000181216007986 */ /* 0x0001e8000c101908 */
[----:B------:R0:W-:Y:S01]  /*2530*/  STG.E desc[UR8][R22.64+0x1c], R19 ;  /* 0x00001c1316007986 */ /* 0x0001e2000c101908 */
[----:B------:R-:W-:Y:S05]  /*2540*/  @P0 BRA `(.L_x_23) ;  /* 0xfffffffc00900947 */ /* 0x000fea000383ffff */
[----:B0-----:R-:W-:-:S07]  /*2550*/  MOV R12, R26 ;  /* 0x0000001a000c7202 */ /* 0x001fce0000000f00 */
.L_x_22:
[----:B------:R-:W-:-:S13]  /*2560*/  ISETP.NE.AND P0, PT, R20, RZ, PT ;  /* 0x000000ff1400720c */ /* 0x000fda0003f05270 */
[----:B------:R-:W-:Y:S05]  /*2570*/  @!P0 EXIT ;  /* 0x000000000000894d */ /* 0x000fea0003800000 */
[----:B------:R-:W-:Y:S02]  /*2580*/  ISETP.GE.U32.AND P0, PT, R20, 0x8, PT ;  /* 0x000000081400780c */ /* 0x000fe40003f06070 */
[----:B------:R-:W-:-:S11]  /*2590*/  ISETP.NE.AND P1, PT, R2, RZ, PT ;  /* 0x000000ff0200720c */ /* 0x000fd60003f25270 */
[----:B------:R-:W-:Y:S05]  /*25a0*/  @!P0 BRA `(.L_x_24) ;  /* 0x00000000003c8947 */ /* 0x000fea0003800000 */
[C---:B------:R-:W-:Y:S01]  /*25b0*/  IMAD R0, R12.reuse, 0x4, R1 ;  /* 0x000000040c007824 */ /* 0x040fe200078e0201 */
[----:B------:R-:W3:Y:S04]  /*25c0*/  LDC.64 R14, c[0x0][0x398] ;  /* 0x0000e600ff0e7b82 */ /* 0x000ee80000000a00 */
[----:B-12---:R-:W2:Y:S04]  /*25d0*/  LDL.128 R4, [R0] ;  /* 0x0000000000047983 */ /* 0x006ea80000100c00 */
[----:B0-----:R-:W4:Y:S01]  /*25e0*/  LDL.128 R8, [R0+0x10] ;  /* 0x0000100000087983 */ /* 0x001f220000100c00 */
[----:B------:R-:W-:Y:S01]  /*25f0*/  IADD3 R13, PT, PT, R21, R12, RZ ;  /* 0x0000000c150d7210 */ /* 0x000fe20007ffe0ff */
[----:B------:R-:W-:-:S04]  /*2600*/  VIADD R12, R12, 0x8 ;  /* 0x000000080c0c7836 */ /* 0x000fc80000000000 */
[----:B---3--:R-:W-:-:S05]  /*2610*/  IMAD.WIDE R14, R13, 0x4, R14 ;  /* 0x000000040d0e7825 */ /* 0x008fca00078e020e */
[----:B--2---:R3:W-:Y:S04]  /*2620*/  STG.E desc[UR8][R14.64], R4 ;  /* 0x000000040e007986 */ /* 0x0047e8000c101908 */
[----:B------:R3:W-:Y:S04]  /*2630*/  STG.E desc[UR8][R14.64+0x4], R5 ;  /* 0x000004050e007986 */ /* 0x0007e8000c101908 */
[----:B------:R3:W-:Y:S04]  /*2640*/  STG.E desc[UR8][R14.64+0x8], R6 ;  /* 0x000008060e007986 */ /* 0x0007e8000c101908 */
[----:B------:R3:W-:Y:S04]  /*2650*/  STG.E desc[UR8][R14.64+0xc], R7 ;  /* 0x00000c070e007986 */ /* 0x0007e8000c101908 */
[----:B----4-:R3:W-:Y:S04]  /*2660*/  STG.E desc[UR8][R14.64+0x10], R8 ;  /* 0x000010080e007986 */ /* 0x0107e8000c101908 */
[----:B------:R3:W-:Y:S04]  /*2670*/  STG.E desc[UR8][R14.64+0x14], R9 ;  /* 0x000014090e007986 */ /* 0x0007e8000c101908 */
[----:B------:R3:W-:Y:S04]  /*2680*/  STG.E desc[UR8][R14.64+0x18], R10 ;  /* 0x0000180a0e007986 */ /* 0x0007e8000c101908 */
[----:B------:R3:W-:Y:S02]  /*2690*/  STG.E desc[UR8][R14.64+0x1c], R11 ;  /* 0x00001c0b0e007986 */ /* 0x0007e4000c101908 */
.L_x_24:
[----:B------:R-:W-:Y:S05]  /*26a0*/  @!P1 EXIT ;  /* 0x000000000000994d */ /* 0x000fea0003800000 */
[----:B------:R-:W-:Y:S02]  /*26b0*/  ISETP.GE.U32.AND P0, PT, R2, 0x4, PT ;  /* 0x000000040200780c */ /* 0x000fe40003f06070 */
[----:B------:R-:W-:-:S11]  /*26c0*/  ISETP.NE.AND P1, PT, R3, RZ, PT ;  /* 0x000000ff0300720c */ /* 0x000fd60003f25270 */
[----:B------:R-:W-:Y:S05]  /*26d0*/  @!P0 BRA `(.L_x_25) ;  /* 0x0000000000288947 */ /* 0x000fea0003800000 */
[C---:B---3--:R-:W-:Y:S01]  /*26e0*/  LEA R4, R12.reuse, R1, 0x2 ;  /* 0x000000010c047211 */ /* 0x048fe200078e10ff */
[----:B012---:R-:W0:Y:S05]  /*26f0*/  LDC.64 R8, c[0x0][0x398] ;  /* 0x0000e600ff087b82 */ /* 0x007e2a0000000a00 */
[----:B------:R-:W2:Y:S01]  /*2700*/  LDL.128 R4, [R4] ;  /* 0x0000000004047983 */ /* 0x000ea20000100c00 */
[----:B------:R-:W-:Y:S01]  /*2710*/  IMAD.IADD R11, R21, 0x1, R12 ;  /* 0x00000001150b7824 */ /* 0x000fe200078e020c */
[----:B------:R-:W-:-:S03]  /*2720*/  IADD3 R12, PT, PT, R12, 0x4, RZ ;  /* 0x000000040c0c7810 */ /* 0x000fc60007ffe0ff */
[----:B0-----:R-:W-:-:S05]  /*2730*/  IMAD.WIDE R8, R11, 0x4, R8 ;  /* 0x000000040b087825 */ /* 0x001fca00078e0208 */
[----:B--2---:R4:W-:Y:S04]  /*2740*/  STG.E desc[UR8][R8.64], R4 ;  /* 0x0000000408007986 */ /* 0x0049e8000c101908 */
[----:B------:R4:W-:Y:S04]  /*2750*/  STG.E desc[UR8][R8.64+0x4], R5 ;  /* 0x0000040508007986 */ /* 0x0009e8000c101908 */
[----:B------:R4:W-:Y:S04]  /*2760*/  STG.E desc[UR8][R8.64+0x8], R6 ;  /* 0x0000080608007986 */ /* 0x0009e8000c101908 */
[----:B------:R4:W-:Y:S02]  /*2770*/  STG.E desc[UR8][R8.64+0xc], R7 ;  /* 0x00000c0708007986 */ /* 0x0009e4000c101908 */
.L_x_25:
[----:B------:R-:W-:Y:S05]  /*2780*/  @!P1 EXIT ;  /* 0x000000000000994d */ /* 0x000fea0003800000 */
[----:B--234-:R-:W2:Y:S01]  /*2790*/  LDC.64 R4, c[0x0][0x398] ;  /* 0x0000e600ff047b82 */ /* 0x01cea20000000a00 */
[----:B------:R-:W-:Y:S01]  /*27a0*/  IMAD.IADD R21, R21, 0x1, R12 ;  /* 0x0000000115157824 */ /* 0x000fe200078e020c */
[----:B------:R-:W-:Y:S01]  /*27b0*/  IADD3 R0, PT, PT, -R3, RZ, RZ ;  /* 0x000000ff03007210 */ /* 0x000fe20007ffe1ff */
[----:B------:R-:W-:-:S07]  /*27c0*/  IMAD R12, R12, 0x4, R1 ;  /* 0x000000040c0c7824 */ /* 0x000fce00078e0201 */
.L_x_26:
[----:B---3--:R3:W4:Y:S01]  /*27d0*/  LDL R7, [R12] ;  /* 0x000000000c077983 */ /* 0x0087220000100800 */
[C---:B--2---:R-:W-:Y:S01]  /*27e0*/  IMAD.WIDE R2, R21.reuse, 0x4, R4 ;  /* 0x0000000415027825 */ /* 0x044fe200078e0204 */
[----:B------:R-:W-:-:S03]  /*27f0*/  IADD3 R21, PT, PT, R21, 0x1, RZ ;  /* 0x0000000115157810 */ /* 0x000fc60007ffe0ff */
[----:B------:R-:W-:Y:S02]  /*2800*/  VIADD R0, R0, 0x1 ;  /* 0x0000000100007836 */ /* 0x000fe40000000000 */
[----:B---3--:R-:W-:-:S03]  /*2810*/  VIADD R12, R12, 0x4 ;  /* 0x000000040c0c7836 */ /* 0x008fc60000000000 */
[----:B------:R-:W-:Y:S01]  /*2820*/  ISETP.NE.AND P0, PT, R0, RZ, PT ;  /* 0x000000ff0000720c */ /* 0x000fe20003f05270 */
[----:B----4-:R3:W-:-:S12]  /*2830*/  STG.E desc[UR8][R2.64], R7 ;  /* 0x0000000702007986 */ /* 0x0107d8000c101908 */
[----:B------:R-:W-:Y:S05]  /*2840*/  @P0 BRA `(.L_x_26) ;  /* 0xfffffffc00e00947 */ /* 0x000fea000383ffff */
[----:B------:R-:W-:Y:S05]  /*2850*/  EXIT ;  /* 0x000000000000794d */ /* 0x000fea0003800000 */
        .weak           $__internal_0_$__cuda_sm20_sqrt_rn_f32_slowpath
        .type           $__internal_0_$__cuda_sm20_sqrt_rn_f32_slowpath,@function
        .size           $__internal_0_$__cuda_sm20_sqrt_rn_f32_slowpath,($__internal_1_$__cuda_sm3x_div_rn_noftz_f32_slowpath - $__internal_0_$__cuda_sm20_sqrt_rn_f32_slowpath)
$__internal_0_$__cuda_sm20_sqrt_rn_f32_slowpath:
[----:B------:R-:W-:-:S13]  /*2860*/  LOP3.LUT P0, RZ, R6, 0x7fffffff, RZ, 0xc0, !PT ;  /* 0x7fffffff06ff7812 */ /* 0x000fda000780c0ff */
[----:B------:R-:W-:Y:S05]  /*2870*/  @!P0 BRA `(.L_x_27) ;  /* 0x0000000000488947 */ /* 0x000fea0003800000 */
[----:B------:R-:W-:Y:S02]  /*2880*/  FSETP.GEU.FTZ.AND P0, PT, R6, RZ, PT ;  /* 0x000000ff0600720b */ /* 0x000fe40003f1e000 */
[----:B------:R-:W-:-:S11]  /*2890*/  MOV R4, R6 ;  /* 0x0000000600047202 */ /* 0x000fd60000000f00 */
[----:B------:R-:W-:Y:S01]  /*28a0*/  @!P0 IMAD.MOV.U32 R6, RZ, RZ, 0x7fffffff ;  /* 0x7fffffffff068424 */ /* 0x000fe200078e00ff */
[----:B------:R-:W-:Y:S06]  /*28b0*/  @!P0 BRA `(.L_x_27) ;  /* 0x0000000000388947 */ /* 0x000fec0003800000 */
[----:B------:R-:W-:-:S13]  /*28c0*/  FSETP.GTU.FTZ.AND P0, PT, |R4|, +INF , PT ;  /* 0x7f8000000400780b */ /* 0x000fda0003f1c200 */
[----:B------:R-:W-:Y:S01]  /*28d0*/  @P0 FADD.FTZ R6, R4, 1 ;  /* 0x3f80000004060421 */ /* 0x000fe20000010000 */
[----:B------:R-:W-:Y:S06]  /*28e0*/  @P0 BRA `(.L_x_27) ;  /* 0x00000000002c0947 */ /* 0x000fec0003800000 */
[----:B------:R-:W-:-:S13]  /*28f0*/  FSETP.NEU.FTZ.AND P0, PT, |R4|, +INF , PT ;  /* 0x7f8000000400780b */ /* 0x000fda0003f1d200 */
[----:B------:R-:W-:Y:S01]  /*2900*/  @!P0 MOV R6, R4 ;  /* 0x0000000400068202 */ /* 0x000fe20000000f00 */
[----:B------:R-:W-:Y:S06]  /*2910*/  @!P0 BRA `(.L_x_27) ;  /* 0x0000000000208947 */ /* 0x000fec0003800000 */
[----:B------:R-:W-:-:S04]  /*2920*/  FFMA R4, R4, 1.84467440737095516160e+19, RZ ;  /* 0x5f80000004047823 */ /* 0x000fc800000000ff */
[----:B------:R-:W0:Y:S02]  /*2930*/  MUFU.RSQ R5, R4 ;  /* 0x0000000400057308 */ /* 0x000e240000001400 */
[----:B0-----:R-:W-:Y:S01]  /*2940*/  FMUL.FTZ R7, R4, R5 ;  /* 0x0000000504077220 */ /* 0x001fe20000410000 */
[----:B------:R-:W-:-:S03]  /*2950*/  FMUL.FTZ R5, R5, 0.5 ;  /* 0x3f00000005057820 */ /* 0x000fc60000410000 */
[----:B------:R-:W-:-:S04]  /*2960*/  FADD.FTZ R6, -R7, -RZ ;  /* 0x800000ff07067221 */ /* 0x000fc80000010100 */
[----:B------:R-:W-:-:S04]  /*2970*/  FFMA R6, R7, R6, R4 ;  /* 0x0000000607067223 */ /* 0x000fc80000000004 */
[----:B------:R-:W-:-:S04]  /*2980*/  FFMA R6, R6, R5, R7 ;  /* 0x0000000506067223 */ /* 0x000fc80000000007 */
[----:B------:R-:W-:-:S07]  /*2990*/  FMUL.FTZ R6, R6, 2.3283064365386962891e-10 ;  /* 0x2f80000006067820 */ /* 0x000fce0000410000 */
.L_x_27:
[----:B------:R-:W-:Y:S02]  /*29a0*/  HFMA2 R5, -RZ, RZ, 0, 0 ;  /* 0x00000000ff057431 */ /* 0x000fe400000001ff */
[----:B------:R-:W-:-:S04]  /*29b0*/  IMAD.MOV.U32 R4, RZ, RZ, R8 ;  /* 0x000000ffff047224 */ /* 0x000fc800078e0008 */
[----:B------:R-:W-:Y:S05]  /*29c0*/  RET.REL.NODEC R4 `(_Z15paged_attentionPfS_S_S_ii) ;  /* 0xffffffd4048c7950 */ /* 0x000fea0003c3ffff */
        .weak           $__internal_1_$__cuda_sm3x_div_rn_noftz_f32_slowpath
        .type           $__internal_1_$__cuda_sm3x_div_rn_noftz_f32_slowpath,@function
        .size           $__internal_1_$__cuda_sm3x_div_rn_noftz_f32_slowpath,(.L_x_41 - $__internal_1_$__cuda_sm3x_div_rn_noftz_f32_slowpath)
$__internal_1_$__cuda_sm3x_div_rn_noftz_f32_slowpath:
[----:B------:R-:W-:Y:S01]  /*29d0*/  SHF.R.U32.HI R5, RZ, 0x17, R13 ;  /* 0x00000017ff057819 */ /* 0x000fe2000001160d */
[----:B------:R-:W-:Y:S01]  /*29e0*/  BSSY.RECONVERGENT B1, `(.L_x_28) ;  /* 0x0000066000017945 */ /* 0x000fe20003800200 */
[--C-:B------:R-:W-:Y:S01]  /*29f0*/  SHF.R.U32.HI R10, RZ, 0x17, R7.reuse ;  /* 0x00000017ff0a7819 */ /* 0x100fe20000011607 */
[----:B------:R-:W-:Y:S01]  /*2a00*/  IMAD.MOV.U32 R9, RZ, RZ, R7 ;  /* 0x000000ffff097224 */ /* 0x000fe200078e0007 */
[----:B------:R-:W-:Y:S02]  /*2a10*/  LOP3.LUT R5, R5, 0xff, RZ, 0xc0, !PT ;  /* 0x000000ff05057812 */ /* 0x000fe400078ec0ff */
[----:B------:R-:W-:-:S03]  /*2a20*/  LOP3.LUT R10, R10, 0xff, RZ, 0xc0, !PT ;  /* 0x000000ff0a0a7812 */ /* 0x000fc600078ec0ff */
[----:B------:R-:W-:Y:S01]  /*2a30*/  VIADD R8, R5, 0xffffffff ;  /* 0xffffffff05087836 */ /* 0x000fe20000000000 */
[----:B------:R-:W-:-:S04]  /*2a40*/  IADD3 R4, PT, PT, R10, -0x1, RZ ;  /* 0xffffffff0a047810 */ /* 0x000fc80007ffe0ff */
[----:B------:R-:W-:-:S04]  /*2a50*/  ISETP.GT.U32.AND P0, PT, R8, 0xfd, PT ;  /* 0x000000fd0800780c */ /* 0x000fc80003f04070 */
[----:B------:R-:W-:Y:S02]  /*2a60*/  ISETP.GT.U32.OR P0, PT, R4, 0xfd, P0 ;  /* 0x000000fd0400780c */ /* 0x000fe40000704470 */
[----:B------:R-:W-:-:S11]  /*2a70*/  MOV R4, R13 ;  /* 0x0000000d00047202 */ /* 0x000fd60000000f00 */
[----:B------:R-:W-:Y:S01]  /*2a80*/  @!P0 IMAD.MOV.U32 R8, RZ, RZ, RZ ;  /* 0x000000ffff088224 */ /* 0x000fe200078e00ff */
[----:B------:R-:W-:Y:S06]  /*2a90*/  @!P0 BRA `(.L_x_29) ;  /* 0x0000000000648947 */ /* 0x000fec0003800000 */
[----:B------:R-:W-:Y:S02]  /*2aa0*/  FSETP.GTU.FTZ.AND P0, PT, |R7|, +INF , PT ;  /* 0x7f8000000700780b */ /* 0x000fe40003f1c200 */
[----:B------:R-:W-:-:S04]  /*2ab0*/  FSETP.GTU.FTZ.AND P1, PT, |R13|, +INF , PT ;  /* 0x7f8000000d00780b */ /* 0x000fc80003f3c200 */
[----:B------:R-:W-:-:S13]  /*2ac0*/  PLOP3.LUT P0, PT, P0, P1, PT, 0xf8, 0x8f ;  /* 0x00000000008f781c */ /* 0x000fda0000703f70 */
[----:B------:R-:W-:Y:S05]  /*2ad0*/  @P0 BRA `(.L_x_30) ;  /* 0x0000000400540947 */ /* 0x000fea0003800000 */
[----:B------:R-:W-:-:S13]  /*2ae0*/  LOP3.LUT P0, RZ, R4, 0x7fffffff, R9, 0xc8, !PT ;  /* 0x7fffffff04ff7812 */ /* 0x000fda000780c809 */
[----:B------:R-:W-:Y:S05]  /*2af0*/  @!P0 BRA `(.L_x_31) ;  /* 0x0000000400448947 */ /* 0x000fea0003800000 */
[----:B------:R-:W-:Y:S02]  /*2b00*/  FSETP.NEU.FTZ.AND P4, PT, |R7|, +INF , PT ;  /* 0x7f8000000700780b */ /* 0x000fe40003f9d200 */
[----:B------:R-:W-:Y:S02]  /*2b10*/  FSETP.NEU.FTZ.AND P1, PT, |R13|, +INF , PT ;  /* 0x7f8000000d00780b */ /* 0x000fe40003f3d200 */
[----:B------:R-:W-:-:S11]  /*2b20*/  FSETP.NEU.FTZ.AND P0, PT, |R7|, +INF , PT ;  /* 0x7f8000000700780b */ /* 0x000fd60003f1d200 */
[----:B------:R-:W-:Y:S05]  /*2b30*/  @!P1 BRA !P4, `(.L_x_31) ;  /* 0x0000000400349947 */ /* 0x000fea0006000000 */
[----:B------:R-:W-:-:S04]  /*2b40*/  LOP3.LUT P4, RZ, R9, 0x7fffffff, RZ, 0xc0, !PT ;  /* 0x7fffffff09ff7812 */ /* 0x000fc8000788c0ff */
[----:B------:R-:W-:-:S13]  /*2b50*/  PLOP3.LUT P1, PT, P1, P4, PT, 0x2f, 0xf2 ;  /* 0x0000000000f2781c */ /* 0x000fda0000f28577 */
[----:B------:R-:W-:Y:S05]  /*2b60*/  @P1 BRA `(.L_x_32) ;  /* 0x0000000400201947 */ /* 0x000fea0003800000 */
[----:B------:R-:W-:-:S04]  /*2b70*/  LOP3.LUT P1, RZ, R4, 0x7fffffff, RZ, 0xc0, !PT ;  /* 0x7fffffff04ff7812 */ /* 0x000fc8000782c0ff */
[----:B------:R-:W-:-:S13]  /*2b80*/  PLOP3.LUT P0, PT, P0, P1, PT, 0x2f, 0xf2 ;  /* 0x0000000000f2781c */ /* 0x000fda0000702577 */
[----:B------:R-:W-:Y:S05]  /*2b90*/  @P0 BRA `(.L_x_33) ;  /* 0x0000000400080947 */ /* 0x000fea0003800000 */
[----:B------:R-:W-:-:S04]  /*2ba0*/  IADD3 R8, PT, PT, R10, -0x1, RZ ;  /* 0xffffffff0a087810 */ /* 0x000fc80007ffe0ff */
[----:B------:R-:W-:Y:S01]  /*2bb0*/  ISETP.GE.AND P0, PT, R8, RZ, PT ;  /* 0x000000ff0800720c */ /* 0x000fe20003f06270 */
[----:B------:R-:W-:-:S05]  /*2bc0*/  VIADD R8, R5, 0xffffffff ;  /* 0xffffffff05087836 */ /* 0x000fca0000000000 */
[----:B------:R-:W-:-:S07]  /*2bd0*/  ISETP.GE.AND P1, PT, R8, RZ, PT ;  /* 0x000000ff0800720c */ /* 0x000fce0003f26270 */
[----:B------:R-:W-:Y:S01]  /*2be0*/  @P0 MOV R8, RZ ;  /* 0x000000ff00080202 */ /* 0x000fe20000000f00 */
[----:B------:R-:W-:Y:S02]  /*2bf0*/  @!P0 IMAD.MOV.U32 R8, RZ, RZ, -0x40 ;  /* 0xffffffc0ff088424 */ /* 0x000fe400078e00ff */
[----:B------:R-:W-:-:S03]  /*2c00*/  @!P0 FFMA R9, R7, 1.84467440737095516160e+19, RZ ;  /* 0x5f80000007098823 */ /* 0x000fc600000000ff */
[----:B------:R-:W-:Y:S01]  /*2c10*/  @!P1 FFMA R4, R13, 1.84467440737095516160e+19, RZ ;  /* 0x5f8000000d049823 */ /* 0x000fe200000000ff */
[----:B------:R-:W-:-:S07]  /*2c20*/  @!P1 IADD3 R8, PT, PT, R8, 0x40, RZ ;  /* 0x0000004008089810 */ /* 0x000fce0007ffe0ff */
.L_x_29:
[----:B------:R-:W-:Y:S01]  /*2c30*/  LEA R7, R5, 0xc0800000, 0x17 ;  /* 0xc080000005077811 */ /* 0x000fe200078eb8ff */
[----:B------:R-:W-:Y:S01]  /*2c40*/  BSSY.RECONVERGENT B2, `(.L_x_34) ;  /* 0x0000036000027945 */ /* 0x000fe20003800200 */
[----:B------:R-:W-:-:S03]  /*2c50*/  IADD3 R10, PT, PT, R10, -0x7f, RZ ;  /* 0xffffff810a0a7810 */ /* 0x000fc60007ffe0ff */
[----:B------:R-:W-:Y:S02]  /*2c60*/  IMAD.IADD R11, R4, 0x1, -R7 ;  /* 0x00000001040b7824 */ /* 0x000fe400078e0a07 */
[C---:B------:R-:W-:Y:S02]  /*2c70*/  IMAD R4, R10.reuse, -0x800000, R9 ;  /* 0xff8000000a047824 */ /* 0x040fe400078e0209 */
[----:B------:R0:W1:Y:S01]  /*2c80*/  MUFU.RCP R24, R11 ;  /* 0x0000000b00187308 */ /* 0x0000620000001000 */
[----:B------:R-:W-:Y:S01]  /*2c90*/  FADD.FTZ R7, -R11, -RZ ;  /* 0x800000ff0b077221 */ /* 0x000fe20000010100 */
[----:B0-----:R-:W-:-:S05]  /*2ca0*/  IADD3 R11, PT, PT, R10, 0x7f, -R5 ;  /* 0x0000007f0a0b7810 */ /* 0x001fca0007ffe805 */
[----:B------:R-:W-:Y:S02]  /*2cb0*/  IMAD.IADD R11, R11, 0x1, R8 ;  /* 0x000000010b0b7824 */ /* 0x000fe400078e0208 */
[----:B-1----:R-:W-:-:S04]  /*2cc0*/  FFMA R23, R24, R7, 1 ;  /* 0x3f80000018177423 */ /* 0x002fc80000000007 */
[----:B------:R-:W-:-:S04]  /*2cd0*/  FFMA R9, R24, R23, R24 ;  /* 0x0000001718097223 */ /* 0x000fc80000000018 */
[----:B------:R-:W-:-:S04]  /*2ce0*/  FFMA R24, R4, R9, RZ ;  /* 0x0000000904187223 */ /* 0x000fc800000000ff */
[----:B------:R-:W-:-:S04]  /*2cf0*/  FFMA R23, R7, R24, R4 ;  /* 0x0000001807177223 */ /* 0x000fc80000000004 */
[----:B------:R-:W-:-:S04]  /*2d00*/  FFMA R24, R9, R23, R24 ;  /* 0x0000001709187223 */ /* 0x000fc80000000018 */
[----:B------:R-:W-:-:S04]  /*2d10*/  FFMA R7, R7, R24, R4 ;  /* 0x0000001807077223 */ /* 0x000fc80000000004 */
[----:B------:R-:W-:-:S05]  /*2d20*/  FFMA R4, R9, R7, R24 ;  /* 0x0000000709047223 */ /* 0x000fca0000000018 */
[----:B------:R-:W-:-:S04]  /*2d30*/  SHF.R.U32.HI R5, RZ, 0x17, R4 ;  /* 0x00000017ff057819 */ /* 0x000fc80000011604 */
[----:B------:R-:W-:-:S04]  /*2d40*/  LOP3.LUT R5, R5, 0xff, RZ, 0xc0, !PT ;  /* 0x000000ff05057812 */ /* 0x000fc800078ec0ff */
[----:B------:R-:W-:-:S05]  /*2d50*/  IADD3 R5, PT, PT, R5, R11, RZ ;  /* 0x0000000b05057210 */ /* 0x000fca0007ffe0ff */
[----:B------:R-:W-:-:S05]  /*2d60*/  VIADD R8, R5, 0xffffffff ;  /* 0xffffffff05087836 */ /* 0x000fca0000000000 */
[----:B------:R-:W-:-:S13]  /*2d70*/  ISETP.GE.U32.AND P0, PT, R8, 0xfe, PT ;  /* 0x000000fe0800780c */ /* 0x000fda0003f06070 */
[----:B------:R-:W-:Y:S05]  /*2d80*/  @!P0 BRA `(.L_x_35) ;  /* 0x0000000000808947 */ /* 0x000fea0003800000 */
[----:B------:R-:W-:-:S13]  /*2d90*/  ISETP.GT.AND P0, PT, R5, 0xfe, PT ;  /* 0x000000fe0500780c */ /* 0x000fda0003f04270 */
[----:B------:R-:W-:Y:S05]  /*2da0*/  @P0 BRA `(.L_x_36) ;  /* 0x00000000006c0947 */ /* 0x000fea0003800000 */
[----:B------:R-:W-:-:S13]  /*2db0*/  ISETP.GE.AND P0, PT, R5, 0x1, PT ;  /* 0x000000010500780c */ /* 0x000fda0003f06270 */
[----:B------:R-:W-:Y:S05]  /*2dc0*/  @P0 BRA `(.L_x_37) ;  /* 0x0000000000740947 */ /* 0x000fea0003800000 */
[----:B------:R-:W-:Y:S02]  /*2dd0*/  ISETP.GE.AND P0, PT, R5, -0x18, PT ;  /* 0xffffffe80500780c */ /* 0x000fe40003f06270 */
[----:B------:R-:W-:-:S11]  /*2de0*/  LOP3.LUT R4, R4, 0x80000000, RZ, 0xc0, !PT ;  /* 0x8000000004047812 */ /* 0x000fd600078ec0ff */
[----:B------:R-:W-:Y:S05]  /*2df0*/  @!P0 BRA `(.L_x_37) ;  /* 0x0000000000688947 */ /* 0x000fea0003800000 */
[-CC-:B------:R-:W-:Y:S01]  /*2e00*/  FFMA.RZ R8, R9, R7.reuse, R24.reuse ;  /* 0x0000000709087223 */ /* 0x180fe2000000c018 */
[C---:B------:R-:W-:Y:S02]  /*2e10*/  ISETP.NE.AND P4, PT, R5.reuse, RZ, PT ;  /* 0x000000ff0500720c */ /* 0x040fe40003f85270 */
[----:B------:R-:W-:Y:S02]  /*2e20*/  ISETP.NE.AND P1, PT, R5, RZ, PT ;  /* 0x000000ff0500720c */ /* 0x000fe40003f25270 */
[----:B------:R-:W-:Y:S01]  /*2e30*/  LOP3.LUT R10, R8, 0x7fffff, RZ, 0xc0, !PT ;  /* 0x007fffff080a7812 */ /* 0x000fe200078ec0ff */
[CCC-:B------:R-:W-:Y:S01]  /*2e40*/  FFMA.RP R8, R9.reuse, R7.reuse, R24.reuse ;  /* 0x0000000709087223 */ /* 0x1c0fe20000008018 */
[----:B------:R-:W-:Y:S01]  /*2e50*/  FFMA.RM R7, R9, R7, R24 ;  /* 0x0000000709077223 */ /* 0x000fe20000004018 */
[----:B------:R-:W-:Y:S01]  /*2e60*/  IADD3 R9, PT, PT, R5, 0x20, RZ ;  /* 0x0000002005097810 */ /* 0x000fe20007ffe0ff */
[----:B------:R-:W-:Y:S01]  /*2e70*/  IMAD.MOV R5, RZ, RZ, -R5 ;  /* 0x000000ffff057224 */ /* 0x000fe200078e0a05 */
[----:B------:R-:W-:-:S02]  /*2e80*/  LOP3.LUT R10, R10, 0x800000, RZ, 0xfc, !PT ;  /* 0x008000000a0a7812 */ /* 0x000fc400078efcff */
[----:B------:R-:W-:Y:S02]  /*2e90*/  FSETP.NEU.FTZ.AND P0, PT, R8, R7, PT ;  /* 0x000000070800720b */ /* 0x000fe40003f1d000 */
[----:B------:R-:W-:Y:S02]  /*2ea0*/  SHF.L.U32 R9, R10, R9, RZ ;  /* 0x000000090a097219 */ /* 0x000fe400000006ff */
[----:B------:R-:W-:Y:S02]  /*2eb0*/  SEL R5, R5, RZ, P4 ;  /* 0x000000ff05057207 */ /* 0x000fe40002000000 */
[----:B------:R-:W-:Y:S02]  /*2ec0*/  ISETP.NE.AND P1, PT, R9, RZ, P1 ;  /* 0x000000ff0900720c */ /* 0x000fe40000f25270 */
[----:B------:R-:W-:Y:S02]  /*2ed0*/  SHF.R.U32.HI R5, RZ, R5, R10 ;  /* 0x00000005ff057219 */ /* 0x000fe4000001160a */
[----:B------:R-:W-:-:S02]  /*2ee0*/  PLOP3.LUT P0, PT, P0, P1, PT, 0xf8, 0x8f ;  /* 0x00000000008f781c */ /* 0x000fc40000703f70 */
[----:B------:R-:W-:Y:S02]  /*2ef0*/  SHF.R.U32.HI R8, RZ, 0x1, R5 ;  /* 0x00000001ff087819 */ /* 0x000fe40000011605 */
[----:B------:R-:W-:-:S04]  /*2f00*/  SEL R7, RZ, 0x1, !P0 ;  /* 0x00000001ff077807 */ /* 0x000fc80004000000 */
[----:B------:R-:W-:-:S04]  /*2f10*/  LOP3.LUT R10, R7, 0x1, R8, 0xf8, !PT ;  /* 0x00000001070a7812 */ /* 0x000fc800078ef808 */
[----:B------:R-:W-:-:S04]  /*2f20*/  LOP3.LUT R5, R10, R5, RZ, 0xc0, !PT ;  /* 0x000000050a057212 */ /* 0x000fc800078ec0ff */
[----:B------:R-:W-:-:S04]  /*2f30*/  IADD3 R5, PT, PT, R8, R5, RZ ;  /* 0x0000000508057210 */ /* 0x000fc80007ffe0ff */
[----:B------:R-:W-:Y:S01]  /*2f40*/  LOP3.LUT R4, R5, R4, RZ, 0xfc, !PT ;  /* 0x0000000405047212 */ /* 0x000fe200078efcff */
[----:B------:R-:W-:Y:S06]  /*2f50*/  BRA `(.L_x_37) ;  /* 0x0000000000107947 */ /* 0x000fec0003800000 */
.L_x_36:
[----:B------:R-:W-:-:S04]  /*2f60*/  LOP3.LUT R4, R4, 0x80000000, RZ, 0xc0, !PT ;  /* 0x8000000004047812 */ /* 0x000fc800078ec0ff */
[----:B------:R-:W-:Y:S01]  /*2f70*/  LOP3.LUT R4, R4, 0x7f800000, RZ, 0xfc, !PT ;  /* 0x7f80000004047812 */ /* 0x000fe200078efcff */
[----:B------:R-:W-:Y:S06]  /*2f80*/  BRA `(.L_x_37) ;  /* 0x0000000000047947 */ /* 0x000fec0003800000 */
.L_x_35:
[----:B------:R-:W-:-:S07]  /*2f90*/  LEA R4, R11, R4, 0x17 ;  /* 0x000000040b047211 */ /* 0x000fce00078eb8ff */
.L_x_37:
[----:B------:R-:W-:Y:S05]  /*2fa0*/  BSYNC.RECONVERGENT B2 ;  /* 0x0000000000027941 */ /* 0x000fea0003800200 */
.L_x_34:
[----:B------:R-:W-:Y:S05]  /*2fb0*/  BRA `(.L_x_38) ;  /* 0x0000000000207947 */ /* 0x000fea0003800000 */
.L_x_33:
[----:B------:R-:W-:-:S04]  /*2fc0*/  LOP3.LUT R4, R4, 0x80000000, R9, 0x48, !PT ;  /* 0x8000000004047812 */ /* 0x000fc800078e4809 */
[----:B------:R-:W-:Y:S01]  /*2fd0*/  LOP3.LUT R4, R4, 0x7f800000, RZ, 0xfc, !PT ;  /* 0x7f80000004047812 */ /* 0x000fe200078efcff */
[----:B------:R-:W-:Y:S06]  /*2fe0*/  BRA `(.L_x_38) ;  /* 0x0000000000147947 */ /* 0x000fec0003800000 */
.L_x_32:
[----:B------:R-:W-:Y:S01]  /*2ff0*/  LOP3.LUT R4, R4, 0x80000000, R9, 0x48, !PT ;  /* 0x8000000004047812 */ /* 0x000fe200078e4809 */
[----:B------:R-:W-:Y:S06]  /*3000*/  BRA `(.L_x_38) ;  /* 0x00000000000c7947 */ /* 0x000fec0003800000 */
.L_x_31:
[----:B------:R-:W0:Y:S01]  /*3010*/  MUFU.RSQ R4, -QNAN ;  /* 0xffc0000000047908 */ /* 0x000e220000001400 */
[----:B------:R-:W-:Y:S05]  /*3020*/  BRA `(.L_x_38) ;  /* 0x0000000000047947 */ /* 0x000fea0003800000 */
.L_x_30:
[----:B------:R-:W-:-:S07]  /*3030*/  FADD.FTZ R4, R7, R13 ;  /* 0x0000000d07047221 */ /* 0x000fce0000010000 */
.L_x_38:
[----:B------:R-:W-:Y:S05]  /*3040*/  BSYNC.RECONVERGENT B1 ;  /* 0x0000000000017941 */ /* 0x000fea0003800200 */
.L_x_28:
[----:B------:R-:W-:Y:S02]  /*3050*/  HFMA2 R5, -RZ, RZ, 0, 0 ;  /* 0x00000000ff057431 */ /* 0x000fe400000001ff */
[----:B0-----:R-:W-:Y:S01]  /*3060*/  IMAD.MOV.U32 R7, RZ, RZ, R4 ;  /* 0x000000ffff077224 */ /* 0x001fe200078e0004 */
[----:B------:R-:W-:-:S04]  /*3070*/  MOV R4, R6 ;  /* 0x0000000600047202 */ /* 0x000fc80000000f00 */
[----:B------:R-:W-:Y:S05]  /*3080*/  RET.REL.NODEC R4 `(_Z15paged_attentionPfS_S_S_ii) ;  /* 0xffffffcc04dc7950 */ /* 0x000fea0003c3ffff */
.L_x_39:
[----:B------:R-:W-:-:S00]  /*3090*/  BRA `(.L_x_39) ;  /* 0xfffffffc00fc7947 */ /* 0x000fc0000383ffff */
[----:B------:R-:W-:-:S00]  /*30a0*/  NOP ;  /* 0x0000000000007918 */ /* 0x000fc00000000000 */
        /* <DEDUP_REMOVED lines=13> */
.L_x_41:


//--------------------- .nv.shared._Z15paged_attentionPfS_S_S_ii --------------------------
	.section	.nv.shared._Z15paged_attentionPfS_S_S_ii,"aw",@nobits
	.sectionflags	@""
	.align	16
	.zero		1024


//--------------------- .nv.shared.reserved.0     --------------------------
	.section	.nv.shared.reserved.0,"aw",@nobits
	.weak		__nv_reservedSMEM_offset_0_alias
	.size		__nv_reservedSMEM_offset_0_alias, 0, 64
	.other		__nv_reservedSMEM_offset_0_alias,@"STO_CUDA_RESERVED_SHARED STV_DEFAULT"
__nv_reservedSMEM_offset_0_alias:
	.zero		0
	.zero		64


//--------------------- .nv.constant0._Z15paged_attentionPfS_S_S_ii --------------------------
	.section	.nv.constant0._Z15paged_attentionPfS_S_S_ii,"a",@progbits
	.sectionflags	@""
	.align	4
.nv.constant0._Z15paged_attentionPfS_S_S_ii:
	.zero		936


//--------------------- SYMBOLS --------------------------

	.type		.nv.reservedSmem.offset0,@object
	.size		.nv.reservedSmem.offset0,0x4
	.type		.nv.reservedSmem.cap,@object
	.size		.nv.reservedSmem.cap,0x4
